//
// Generated by NVIDIA NVVM Compiler
//
// Compiler Build ID: CL-36424714
// Cuda compilation tools, release 13.0, V13.0.88
// Based on NVVM 20.0.0
//

.version 9.0
.target sm_100
.address_size 64

	// .globl	_Z25bitreverse_reorder_kernelPKfPfii
.func  (.param .align 16 .b8 func_retval0[16]) __internal_trig_reduction_slowpathd
(
	.param .b64 __internal_trig_reduction_slowpathd_param_0
)
;
.global .align 4 .b8 __cudart_i2opi_f[24] = {65, 144, 67, 60, 153, 149, 98, 219, 192, 221, 52, 245, 209, 87, 39, 252, 41, 21, 68, 78, 110, 131, 249, 162};
.global .align 8 .b8 __cudart_i2opi_d[144] = {8, 93, 141, 31, 177, 95, 251, 107, 234, 146, 82, 138, 247, 57, 7, 61, 123, 241, 229, 235, 199, 186, 39, 117, 45, 234, 95, 158, 102, 63, 70, 79, 183, 9, 203, 39, 207, 126, 54, 109, 31, 109, 10, 90, 139, 17, 47, 239, 15, 152, 5, 222, 255, 151, 248, 31, 59, 40, 249, 189, 139, 95, 132, 156, 244, 57, 83, 131, 57, 214, 145, 57, 65, 126, 95, 180, 38, 112, 156, 233, 132, 68, 187, 46, 245, 53, 130, 232, 62, 167, 41, 177, 28, 235, 29, 254, 28, 146, 209, 9, 234, 46, 73, 6, 224, 210, 77, 66, 58, 110, 36, 183, 97, 197, 187, 222, 171, 99, 81, 254, 65, 144, 67, 60, 153, 149, 98, 219, 192, 221, 52, 245, 209, 87, 39, 252, 41, 21, 68, 78, 110, 131, 249, 162};
.global .align 16 .b8 __cudart_sin_cos_coeffs[128] = {70, 210, 176, 44, 241, 229, 90, 190, 146, 227, 172, 105, 227, 29, 199, 62, 161, 98, 219, 25, 160, 1, 42, 191, 24, 8, 17, 17, 17, 17, 129, 63, 84, 85, 85, 85, 85, 85, 197, 191, 0, 0, 0, 0, 0, 0, 0, 0, 0, 0, 0, 0, 0, 0, 0, 0, 100, 129, 253, 32, 131, 255, 168, 189, 40, 133, 239, 193, 167, 238, 33, 62, 217, 230, 6, 142, 79, 126, 146, 190, 233, 188, 221, 25, 160, 1, 250, 62, 71, 93, 193, 22, 108, 193, 86, 191, 81, 85, 85, 85, 85, 85, 165, 63, 0, 0, 0, 0, 0, 0, 224, 191, 0, 0, 0, 0, 0, 0, 240, 63};

.visible .entry _Z25bitreverse_reorder_kernelPKfPfii(
	.param .u64 .ptr .align 1 _Z25bitreverse_reorder_kernelPKfPfii_param_0,
	.param .u64 .ptr .align 1 _Z25bitreverse_reorder_kernelPKfPfii_param_1,
	.param .u32 _Z25bitreverse_reorder_kernelPKfPfii_param_2,
	.param .u32 _Z25bitreverse_reorder_kernelPKfPfii_param_3
)
{
	.reg .pred 	%p<2>;
	.reg .b32 	%r<12>;
	.reg .b32 	%f<3>;
	.reg .b64 	%rd<9>;

	ld.param.u64 	%rd1, [_Z25bitreverse_reorder_kernelPKfPfii_param_0];
	ld.param.u64 	%rd2, [_Z25bitreverse_reorder_kernelPKfPfii_param_1];
	ld.param.u32 	%r3, [_Z25bitreverse_reorder_kernelPKfPfii_param_2];
	ld.param.u32 	%r2, [_Z25bitreverse_reorder_kernelPKfPfii_param_3];
	mov.u32 	%r4, %ctaid.x;
	mov.u32 	%r5, %ntid.x;
	mov.u32 	%r6, %tid.x;
	mad.lo.s32 	%r1, %r4, %r5, %r6;
	setp.ge.s32 	%p1, %r1, %r3;
	@%p1 bra 	$L__BB0_2;
	cvta.to.global.u64 	%rd3, %rd1;
	cvta.to.global.u64 	%rd4, %rd2;
	brev.b32 	%r7, %r1;
	sub.s32 	%r8, 32, %r2;
	shr.u32 	%r9, %r7, %r8;
	shl.b32 	%r10, %r1, 1;
	mul.wide.s32 	%rd5, %r10, 4;
	add.s64 	%rd6, %rd3, %rd5;
	ld.global.nc.f32 	%f1, [%rd6];
	ld.global.nc.f32 	%f2, [%rd6+4];
	shl.b32 	%r11, %r9, 1;
	mul.wide.s32 	%rd7, %r11, 4;
	add.s64 	%rd8, %rd4, %rd7;
	st.global.f32 	[%rd8], %f1;
	st.global.f32 	[%rd8+4], %f2;
$L__BB0_2:
	ret;

}
	// .globl	_Z16fft_stage_kernelPfiii
.visible .entry _Z16fft_stage_kernelPfiii(
	.param .u64 .ptr .align 1 _Z16fft_stage_kernelPfiii_param_0,
	.param .u32 _Z16fft_stage_kernelPfiii_param_1,
	.param .u32 _Z16fft_stage_kernelPfiii_param_2,
	.param .u32 _Z16fft_stage_kernelPfiii_param_3
)
{
	.local .align 4 .b8 	__local_depot1[28];
	.reg .b64 	%SP;
	.reg .b64 	%SPL;
	.reg .pred 	%p<18>;
	.reg .b32 	%r<92>;
	.reg .b32 	%f<64>;
	.reg .b64 	%rd<45>;
	.reg .b64 	%fd<5>;

	mov.u64 	%SPL, __local_depot1;
	ld.param.u64 	%rd18, [_Z16fft_stage_kernelPfiii_param_0];
	ld.param.u32 	%r31, [_Z16fft_stage_kernelPfiii_param_1];
	ld.param.u32 	%r29, [_Z16fft_stage_kernelPfiii_param_2];
	ld.param.u32 	%r30, [_Z16fft_stage_kernelPfiii_param_3];
	add.u64 	%rd1, %SPL, 0;
	mov.u32 	%r32, %ctaid.x;
	mov.u32 	%r33, %ntid.x;
	mov.u32 	%r34, %tid.x;
	mad.lo.s32 	%r1, %r32, %r33, %r34;
	shr.s32 	%r35, %r31, 1;
	setp.ge.s32 	%p1, %r1, %r35;
	@%p1 bra 	$L__BB1_18;
	cvta.to.global.u64 	%rd20, %rd18;
	div.s32 	%r36, %r1, %r30;
	mul.lo.s32 	%r37, %r36, %r30;
	sub.s32 	%r38, %r1, %r37;
	mad.lo.s32 	%r39, %r36, %r29, %r38;
	shl.b32 	%r40, %r39, 1;
	mul.wide.s32 	%rd21, %r40, 4;
	add.s64 	%rd2, %rd20, %rd21;
	ld.global.f32 	%f1, [%rd2];
	ld.global.f32 	%f2, [%rd2+4];
	mul.wide.s32 	%rd22, %r30, 8;
	add.s64 	%rd3, %rd2, %rd22;
	ld.global.f32 	%f3, [%rd3];
	ld.global.f32 	%f4, [%rd3+4];
	cvt.rn.f32.s32 	%f15, %r38;
	mul.f32 	%f16, %f15, 0fC0C90FDB;
	cvt.rn.f32.s32 	%f17, %r29;
	div.rn.f32 	%f5, %f16, %f17;
	mul.f32 	%f18, %f5, 0f3F22F983;
	cvt.rni.s32.f32 	%r91, %f18;
	cvt.rn.f32.s32 	%f19, %r91;
	fma.rn.f32 	%f20, %f19, 0fBFC90FDA, %f5;
	fma.rn.f32 	%f21, %f19, 0fB3A22168, %f20;
	fma.rn.f32 	%f63, %f19, 0fA7C234C5, %f21;
	abs.f32 	%f7, %f5;
	setp.ltu.f32 	%p2, %f7, 0f47CE4780;
	mov.u32 	%r87, %r91;
	mov.f32 	%f62, %f63;
	@%p2 bra 	$L__BB1_9;
	setp.neu.f32 	%p3, %f7, 0f7F800000;
	@%p3 bra 	$L__BB1_4;
	mov.f32 	%f24, 0f00000000;
	mul.rn.f32 	%f62, %f5, %f24;
	mov.b32 	%r87, 0;
	bra.uni 	$L__BB1_9;
$L__BB1_4:
	mov.b32 	%r3, %f5;
	shl.b32 	%r42, %r3, 8;
	or.b32  	%r4, %r42, -2147483648;
	mov.b64 	%rd41, 0;
	mov.b32 	%r84, 0;
	mov.u64 	%rd39, __cudart_i2opi_f;
	mov.u64 	%rd40, %rd1;
$L__BB1_5:
	.pragma "nounroll";
	ld.global.nc.u32 	%r43, [%rd39];
	mad.wide.u32 	%rd25, %r43, %r4, %rd41;
	shr.u64 	%rd41, %rd25, 32;
	st.local.u32 	[%rd40], %rd25;
	add.s32 	%r84, %r84, 1;
	add.s64 	%rd40, %rd40, 4;
	add.s64 	%rd39, %rd39, 4;
	setp.ne.s32 	%p4, %r84, 6;
	@%p4 bra 	$L__BB1_5;
	shr.u32 	%r44, %r3, 23;
	st.local.u32 	[%rd1+24], %rd41;
	and.b32  	%r7, %r44, 31;
	and.b32  	%r45, %r44, 224;
	add.s32 	%r46, %r45, -128;
	shr.u32 	%r47, %r46, 5;
	mul.wide.u32 	%rd26, %r47, 4;
	sub.s64 	%rd10, %rd1, %rd26;
	ld.local.u32 	%r85, [%rd10+24];
	ld.local.u32 	%r86, [%rd10+20];
	setp.eq.s32 	%p5, %r7, 0;
	@%p5 bra 	$L__BB1_8;
	shf.l.wrap.b32 	%r85, %r86, %r85, %r7;
	ld.local.u32 	%r48, [%rd10+16];
	shf.l.wrap.b32 	%r86, %r48, %r86, %r7;
$L__BB1_8:
	shr.u32 	%r49, %r85, 30;
	shf.l.wrap.b32 	%r50, %r86, %r85, 2;
	shl.b32 	%r51, %r86, 2;
	shr.u32 	%r52, %r50, 31;
	add.s32 	%r53, %r52, %r49;
	neg.s32 	%r54, %r53;
	setp.lt.s32 	%p6, %r3, 0;
	selp.b32 	%r87, %r54, %r53, %p6;
	xor.b32  	%r55, %r50, %r3;
	shr.s32 	%r56, %r50, 31;
	xor.b32  	%r57, %r56, %r50;
	xor.b32  	%r58, %r56, %r51;
	cvt.u64.u32 	%rd27, %r57;
	shl.b64 	%rd28, %rd27, 32;
	cvt.u64.u32 	%rd29, %r58;
	or.b64  	%rd30, %rd28, %rd29;
	cvt.rn.f64.s64 	%fd1, %rd30;
	mul.f64 	%fd2, %fd1, 0d3BF921FB54442D19;
	cvt.rn.f32.f64 	%f22, %fd2;
	neg.f32 	%f23, %f22;
	setp.lt.s32 	%p7, %r55, 0;
	selp.f32 	%f62, %f23, %f22, %p7;
$L__BB1_9:
	setp.ltu.f32 	%p8, %f7, 0f47CE4780;
	add.s32 	%r60, %r87, 1;
	mul.rn.f32 	%f25, %f62, %f62;
	and.b32  	%r61, %r87, 1;
	setp.eq.b32 	%p9, %r61, 1;
	selp.f32 	%f26, %f62, 0f3F800000, %p9;
	fma.rn.f32 	%f27, %f25, %f26, 0f00000000;
	fma.rn.f32 	%f28, %f25, 0f37CBAC00, 0fBAB607ED;
	selp.f32 	%f29, 0fB94D4153, %f28, %p9;
	selp.f32 	%f30, 0f3C0885E4, 0f3D2AAABB, %p9;
	fma.rn.f32 	%f31, %f29, %f25, %f30;
	selp.f32 	%f32, 0fBE2AAAA8, 0fBEFFFFFF, %p9;
	fma.rn.f32 	%f33, %f31, %f25, %f32;
	fma.rn.f32 	%f34, %f33, %f27, %f26;
	and.b32  	%r62, %r60, 2;
	setp.eq.s32 	%p10, %r62, 0;
	mov.f32 	%f35, 0f00000000;
	sub.f32 	%f36, %f35, %f34;
	selp.f32 	%f11, %f34, %f36, %p10;
	@%p8 bra 	$L__BB1_17;
	setp.neu.f32 	%p11, %f7, 0f7F800000;
	@%p11 bra 	$L__BB1_12;
	mov.f32 	%f39, 0f00000000;
	mul.rn.f32 	%f63, %f5, %f39;
	mov.b32 	%r91, 0;
	bra.uni 	$L__BB1_17;
$L__BB1_12:
	mov.b32 	%r16, %f5;
	shl.b32 	%r64, %r16, 8;
	or.b32  	%r17, %r64, -2147483648;
	mov.b64 	%rd44, 0;
	mov.b32 	%r88, 0;
	mov.u64 	%rd42, __cudart_i2opi_f;
	mov.u64 	%rd43, %rd1;
$L__BB1_13:
	.pragma "nounroll";
	ld.global.nc.u32 	%r65, [%rd42];
	mad.wide.u32 	%rd33, %r65, %r17, %rd44;
	shr.u64 	%rd44, %rd33, 32;
	st.local.u32 	[%rd43], %rd33;
	add.s32 	%r88, %r88, 1;
	add.s64 	%rd43, %rd43, 4;
	add.s64 	%rd42, %rd42, 4;
	setp.ne.s32 	%p12, %r88, 6;
	@%p12 bra 	$L__BB1_13;
	shr.u32 	%r66, %r16, 23;
	st.local.u32 	[%rd1+24], %rd44;
	and.b32  	%r20, %r66, 31;
	and.b32  	%r67, %r66, 224;
	add.s32 	%r68, %r67, -128;
	shr.u32 	%r69, %r68, 5;
	mul.wide.u32 	%rd34, %r69, 4;
	sub.s64 	%rd17, %rd1, %rd34;
	ld.local.u32 	%r89, [%rd17+24];
	ld.local.u32 	%r90, [%rd17+20];
	setp.eq.s32 	%p13, %r20, 0;
	@%p13 bra 	$L__BB1_16;
	shf.l.wrap.b32 	%r89, %r90, %r89, %r20;
	ld.local.u32 	%r70, [%rd17+16];
	shf.l.wrap.b32 	%r90, %r70, %r90, %r20;
$L__BB1_16:
	shr.u32 	%r71, %r89, 30;
	shf.l.wrap.b32 	%r72, %r90, %r89, 2;
	shl.b32 	%r73, %r90, 2;
	shr.u32 	%r74, %r72, 31;
	add.s32 	%r75, %r74, %r71;
	neg.s32 	%r76, %r75;
	setp.lt.s32 	%p14, %r16, 0;
	selp.b32 	%r91, %r76, %r75, %p14;
	xor.b32  	%r77, %r72, %r16;
	shr.s32 	%r78, %r72, 31;
	xor.b32  	%r79, %r78, %r72;
	xor.b32  	%r80, %r78, %r73;
	cvt.u64.u32 	%rd35, %r79;
	shl.b64 	%rd36, %rd35, 32;
	cvt.u64.u32 	%rd37, %r80;
	or.b64  	%rd38, %rd36, %rd37;
	cvt.rn.f64.s64 	%fd3, %rd38;
	mul.f64 	%fd4, %fd3, 0d3BF921FB54442D19;
	cvt.rn.f32.f64 	%f37, %fd4;
	neg.f32 	%f38, %f37;
	setp.lt.s32 	%p15, %r77, 0;
	selp.f32 	%f63, %f38, %f37, %p15;
$L__BB1_17:
	mul.rn.f32 	%f40, %f63, %f63;
	and.b32  	%r82, %r91, 1;
	setp.eq.b32 	%p16, %r82, 1;
	selp.f32 	%f41, 0f3F800000, %f63, %p16;
	fma.rn.f32 	%f42, %f40, %f41, 0f00000000;
	fma.rn.f32 	%f43, %f40, 0f37CBAC00, 0fBAB607ED;
	selp.f32 	%f44, %f43, 0fB94D4153, %p16;
	selp.f32 	%f45, 0f3D2AAABB, 0f3C0885E4, %p16;
	fma.rn.f32 	%f46, %f44, %f40, %f45;
	selp.f32 	%f47, 0fBEFFFFFF, 0fBE2AAAA8, %p16;
	fma.rn.f32 	%f48, %f46, %f40, %f47;
	fma.rn.f32 	%f49, %f48, %f42, %f41;
	and.b32  	%r83, %r91, 2;
	setp.eq.s32 	%p17, %r83, 0;
	mov.f32 	%f50, 0f00000000;
	sub.f32 	%f51, %f50, %f49;
	selp.f32 	%f52, %f49, %f51, %p17;
	mul.f32 	%f53, %f3, %f11;
	mul.f32 	%f54, %f4, %f52;
	sub.f32 	%f55, %f53, %f54;
	mul.f32 	%f56, %f3, %f52;
	fma.rn.f32 	%f57, %f4, %f11, %f56;
	add.f32 	%f58, %f1, %f55;
	add.f32 	%f59, %f2, %f57;
	sub.f32 	%f60, %f1, %f55;
	sub.f32 	%f61, %f2, %f57;
	st.global.f32 	[%rd2], %f58;
	st.global.f32 	[%rd2+4], %f59;
	st.global.f32 	[%rd3], %f60;
	st.global.f32 	[%rd3+4], %f61;
$L__BB1_18:
	ret;

}
	// .globl	_Z17dft_double_kernelPKfPfi
.visible .entry _Z17dft_double_kernelPKfPfi(
	.param .u64 .ptr .align 1 _Z17dft_double_kernelPKfPfi_param_0,
	.param .u64 .ptr .align 1 _Z17dft_double_kernelPKfPfi_param_1,
	.param .u32 _Z17dft_double_kernelPKfPfi_param_2
)
{
	.reg .pred 	%p<12>;
	.reg .b32 	%r<35>;
	.reg .b32 	%f<10>;
	.reg .b64 	%rd<20>;
	.reg .b64 	%fd<88>;

	ld.param.u64 	%rd4, [_Z17dft_double_kernelPKfPfi_param_0];
	ld.param.u32 	%r13, [_Z17dft_double_kernelPKfPfi_param_2];
	mov.u32 	%r14, %ctaid.x;
	mov.u32 	%r15, %ntid.x;
	mov.u32 	%r16, %tid.x;
	mad.lo.s32 	%r1, %r14, %r15, %r16;
	setp.ge.s32 	%p1, %r1, %r13;
	@%p1 bra 	$L__BB2_15;
	ld.param.u32 	%r28, [_Z17dft_double_kernelPKfPfi_param_2];
	setp.lt.s32 	%p2, %r28, 1;
	mov.f32 	%f8, 0f00000000;
	mov.f32 	%f9, %f8;
	@%p2 bra 	$L__BB2_14;
	ld.param.u32 	%r29, [_Z17dft_double_kernelPKfPfi_param_2];
	neg.s32 	%r31, %r29;
	cvta.to.global.u64 	%rd6, %rd4;
	add.s64 	%rd19, %rd6, 4;
	mov.f64 	%fd82, 0d0000000000000000;
	cvt.rn.f64.s32 	%fd20, %r1;
	mul.f64 	%fd21, %fd20, 0dC01921FB54442D18;
	mov.u64 	%rd9, __cudart_sin_cos_coeffs;
	mov.f64 	%fd83, %fd82;
	mov.f64 	%fd84, %fd82;
$L__BB2_3:
	ld.param.u32 	%r30, [_Z17dft_double_kernelPKfPfi_param_2];
	ld.global.nc.f32 	%f1, [%rd19+-4];
	ld.global.nc.f32 	%f2, [%rd19];
	mul.f64 	%fd22, %fd21, %fd82;
	cvt.rn.f64.u32 	%fd23, %r30;
	div.rn.f64 	%fd4, %fd22, %fd23;
	abs.f64 	%fd5, %fd4;
	setp.neu.f64 	%p3, %fd5, 0d7FF0000000000000;
	@%p3 bra 	$L__BB2_5;
	mov.f64 	%fd29, 0d0000000000000000;
	mul.rn.f64 	%fd86, %fd4, %fd29;
	mov.b32 	%r33, 1;
	bra.uni 	$L__BB2_8;
$L__BB2_5:
	mul.f64 	%fd24, %fd4, 0d3FE45F306DC9C883;
	cvt.rni.s32.f64 	%r32, %fd24;
	cvt.rn.f64.s32 	%fd25, %r32;
	fma.rn.f64 	%fd26, %fd25, 0dBFF921FB54442D18, %fd4;
	fma.rn.f64 	%fd27, %fd25, 0dBC91A62633145C00, %fd26;
	fma.rn.f64 	%fd86, %fd25, 0dB97B839A252049C0, %fd27;
	setp.ltu.f64 	%p4, %fd5, 0d41E0000000000000;
	@%p4 bra 	$L__BB2_7;
	{ // callseq 0, 0
	.param .b64 param0;
	st.param.f64 	[param0], %fd4;
	.param .align 16 .b8 retval0[16];
	call.uni (retval0), 
	__internal_trig_reduction_slowpathd, 
	(
	param0
	);
	ld.param.f64 	%fd86, [retval0];
	ld.param.b32 	%r32, [retval0+8];
	} // callseq 0
$L__BB2_7:
	add.s32 	%r33, %r32, 1;
$L__BB2_8:
	setp.neu.f64 	%p5, %fd5, 0d7FF0000000000000;
	shl.b32 	%r19, %r33, 6;
	cvt.u64.u32 	%rd7, %r19;
	and.b64  	%rd8, %rd7, 64;
	add.s64 	%rd10, %rd9, %rd8;
	mul.rn.f64 	%fd30, %fd86, %fd86;
	and.b32  	%r20, %r33, 1;
	setp.eq.b32 	%p6, %r20, 1;
	selp.f64 	%fd31, 0dBDA8FF8320FD8164, 0d3DE5DB65F9785EBA, %p6;
	ld.global.nc.v2.f64 	{%fd32, %fd33}, [%rd10];
	fma.rn.f64 	%fd34, %fd31, %fd30, %fd32;
	fma.rn.f64 	%fd35, %fd34, %fd30, %fd33;
	ld.global.nc.v2.f64 	{%fd36, %fd37}, [%rd10+16];
	fma.rn.f64 	%fd38, %fd35, %fd30, %fd36;
	fma.rn.f64 	%fd39, %fd38, %fd30, %fd37;
	ld.global.nc.v2.f64 	{%fd40, %fd41}, [%rd10+32];
	fma.rn.f64 	%fd42, %fd39, %fd30, %fd40;
	fma.rn.f64 	%fd43, %fd42, %fd30, %fd41;
	fma.rn.f64 	%fd44, %fd43, %fd86, %fd86;
	fma.rn.f64 	%fd45, %fd43, %fd30, 0d3FF0000000000000;
	selp.f64 	%fd46, %fd45, %fd44, %p6;
	and.b32  	%r21, %r33, 2;
	setp.eq.s32 	%p7, %r21, 0;
	mov.f64 	%fd47, 0d0000000000000000;
	sub.f64 	%fd48, %fd47, %fd46;
	selp.f64 	%fd11, %fd46, %fd48, %p7;
	@%p5 bra 	$L__BB2_10;
	mov.f64 	%fd54, 0d0000000000000000;
	mul.rn.f64 	%fd87, %fd4, %fd54;
	mov.b32 	%r34, 0;
	bra.uni 	$L__BB2_12;
$L__BB2_10:
	mul.f64 	%fd49, %fd4, 0d3FE45F306DC9C883;
	cvt.rni.s32.f64 	%r34, %fd49;
	cvt.rn.f64.s32 	%fd50, %r34;
	fma.rn.f64 	%fd51, %fd50, 0dBFF921FB54442D18, %fd4;
	fma.rn.f64 	%fd52, %fd50, 0dBC91A62633145C00, %fd51;
	fma.rn.f64 	%fd87, %fd50, 0dB97B839A252049C0, %fd52;
	setp.ltu.f64 	%p8, %fd5, 0d41E0000000000000;
	@%p8 bra 	$L__BB2_12;
	{ // callseq 1, 0
	.param .b64 param0;
	st.param.f64 	[param0], %fd4;
	.param .align 16 .b8 retval0[16];
	call.uni (retval0), 
	__internal_trig_reduction_slowpathd, 
	(
	param0
	);
	ld.param.f64 	%fd87, [retval0];
	ld.param.b32 	%r34, [retval0+8];
	} // callseq 1
$L__BB2_12:
	cvt.f64.f32 	%fd55, %f1;
	cvt.f64.f32 	%fd56, %f2;
	shl.b32 	%r24, %r34, 6;
	cvt.u64.u32 	%rd11, %r24;
	and.b64  	%rd12, %rd11, 64;
	add.s64 	%rd14, %rd9, %rd12;
	mul.rn.f64 	%fd57, %fd87, %fd87;
	and.b32  	%r25, %r34, 1;
	setp.eq.b32 	%p9, %r25, 1;
	selp.f64 	%fd58, 0dBDA8FF8320FD8164, 0d3DE5DB65F9785EBA, %p9;
	ld.global.nc.v2.f64 	{%fd59, %fd60}, [%rd14];
	fma.rn.f64 	%fd61, %fd58, %fd57, %fd59;
	fma.rn.f64 	%fd62, %fd61, %fd57, %fd60;
	ld.global.nc.v2.f64 	{%fd63, %fd64}, [%rd14+16];
	fma.rn.f64 	%fd65, %fd62, %fd57, %fd63;
	fma.rn.f64 	%fd66, %fd65, %fd57, %fd64;
	ld.global.nc.v2.f64 	{%fd67, %fd68}, [%rd14+32];
	fma.rn.f64 	%fd69, %fd66, %fd57, %fd67;
	fma.rn.f64 	%fd70, %fd69, %fd57, %fd68;
	fma.rn.f64 	%fd71, %fd70, %fd87, %fd87;
	fma.rn.f64 	%fd72, %fd70, %fd57, 0d3FF0000000000000;
	selp.f64 	%fd73, %fd72, %fd71, %p9;
	and.b32  	%r26, %r34, 2;
	setp.eq.s32 	%p10, %r26, 0;
	mov.f64 	%fd74, 0d0000000000000000;
	sub.f64 	%fd75, %fd74, %fd73;
	selp.f64 	%fd76, %fd73, %fd75, %p10;
	mul.f64 	%fd77, %fd11, %fd55;
	mul.f64 	%fd78, %fd76, %fd56;
	sub.f64 	%fd79, %fd77, %fd78;
	add.f64 	%fd84, %fd84, %fd79;
	mul.f64 	%fd80, %fd76, %fd55;
	fma.rn.f64 	%fd81, %fd11, %fd56, %fd80;
	add.f64 	%fd83, %fd83, %fd81;
	add.f64 	%fd82, %fd82, 0d3FF0000000000000;
	add.s32 	%r31, %r31, 1;
	setp.ne.s32 	%p11, %r31, 0;
	add.s64 	%rd19, %rd19, 8;
	@%p11 bra 	$L__BB2_3;
	cvt.rn.f32.f64 	%f8, %fd84;
	cvt.rn.f32.f64 	%f9, %fd83;
$L__BB2_14:
	ld.param.u64 	%rd18, [_Z17dft_double_kernelPKfPfi_param_1];
	shl.b32 	%r27, %r1, 1;
	cvta.to.global.u64 	%rd15, %rd18;
	mul.wide.s32 	%rd16, %r27, 4;
	add.s64 	%rd17, %rd15, %rd16;
	st.global.f32 	[%rd17], %f8;
	st.global.f32 	[%rd17+4], %f9;
$L__BB2_15:
	ret;

}
.func  (.param .align 16 .b8 func_retval0[16]) __internal_trig_reduction_slowpathd(
	.param .b64 __internal_trig_reduction_slowpathd_param_0
)
{
	.local .align 8 .b8 	__local_depot3[40];
	.reg .b64 	%SP;
	.reg .b64 	%SPL;
	.reg .pred 	%p<10>;
	.reg .b32 	%r<47>;
	.reg .b64 	%rd<74>;
	.reg .b64 	%fd<5>;

	mov.u64 	%SPL, __local_depot3;
	ld.param.f64 	%fd4, [__internal_trig_reduction_slowpathd_param_0];
	add.u64 	%rd1, %SPL, 0;
	{
	.reg .b32 %temp; 
	mov.b64 	{%temp, %r1}, %fd4;
	}
	shr.u32 	%r2, %r1, 20;
	and.b32  	%r3, %r2, 2047;
	setp.eq.s32 	%p1, %r3, 2047;
	mov.b32 	%r46, 0;
	@%p1 bra 	$L__BB3_9;
	add.s32 	%r20, %r3, -1024;
	mov.b64 	%rd20, %fd4;
	shl.b64 	%rd2, %rd20, 11;
	shr.u32 	%r4, %r20, 6;
	sub.s32 	%r45, 15, %r4;
	sub.s32 	%r21, 19, %r4;
	setp.lt.u32 	%p2, %r20, 128;
	selp.b32 	%r6, 18, %r21, %p2;
	setp.ge.s32 	%p3, %r45, %r6;
	mov.b64 	%rd70, 0;
	@%p3 bra 	$L__BB3_4;
	add.s32 	%r23, %r6, %r4;
	neg.s32 	%r43, %r23;
	or.b64  	%rd3, %rd2, -9223372036854775808;
	mov.b64 	%rd70, 0;
	mov.b32 	%r42, 0;
	mov.u64 	%rd25, __cudart_i2opi_d;
	mov.u32 	%r44, %r45;
$L__BB3_3:
	.pragma "nounroll";
	mul.wide.s32 	%rd22, %r42, 8;
	add.s64 	%rd23, %rd1, %rd22;
	mul.wide.s32 	%rd24, %r44, 8;
	add.s64 	%rd26, %rd25, %rd24;
	ld.global.nc.u64 	%rd27, [%rd26];
	{
	.reg .u32 %r0, %r1, %r2, %r3, %alo, %ahi, %blo, %bhi, %clo, %chi;
	mov.b64 	{%alo,%ahi}, %rd27;
	mov.b64 	{%blo,%bhi}, %rd3;
	mov.b64 	{%clo,%chi}, %rd70;
	mad.lo.cc.u32 	%r0, %alo, %blo, %clo;
	madc.hi.cc.u32 	%r1, %alo, %blo, %chi;
	madc.hi.u32 	%r2, %alo, %bhi, 0;
	mad.lo.cc.u32 	%r1, %alo, %bhi, %r1;
	madc.hi.cc.u32 	%r2, %ahi, %blo, %r2;
	madc.hi.u32 	%r3, %ahi, %bhi, 0;
	mad.lo.cc.u32 	%r1, %ahi, %blo, %r1;
	madc.lo.cc.u32 	%r2, %ahi, %bhi, %r2;
	addc.u32 	%r3, %r3, 0;
	mov.b64 	%rd28, {%r0,%r1};
	mov.b64 	%rd70, {%r2,%r3};
	}
	st.local.u64 	[%rd23], %rd28;
	add.s32 	%r44, %r44, 1;
	add.s32 	%r43, %r43, 1;
	add.s32 	%r42, %r42, 1;
	setp.ne.s32 	%p4, %r43, -15;
	mov.u32 	%r45, %r6;
	@%p4 bra 	$L__BB3_3;
$L__BB3_4:
	cvt.s64.s32 	%rd29, %r45;
	cvt.u64.u32 	%rd30, %r4;
	add.s64 	%rd31, %rd30, %rd29;
	shl.b64 	%rd32, %rd31, 3;
	add.s64 	%rd33, %rd1, %rd32;
	st.local.u64 	[%rd33+-120], %rd70;
	and.b32  	%r15, %r2, 63;
	ld.local.u64 	%rd72, [%rd1+16];
	ld.local.u64 	%rd71, [%rd1+24];
	setp.eq.s32 	%p5, %r15, 0;
	@%p5 bra 	$L__BB3_6;
	shl.b64 	%rd34, %rd71, %r15;
	shr.u64 	%rd35, %rd72, 1;
	xor.b32  	%r24, %r15, 63;
	shr.u64 	%rd36, %rd35, %r24;
	or.b64  	%rd71, %rd34, %rd36;
	ld.local.u64 	%rd37, [%rd1+8];
	shl.b64 	%rd38, %rd72, %r15;
	shr.u64 	%rd39, %rd37, 1;
	shr.u64 	%rd40, %rd39, %r24;
	or.b64  	%rd72, %rd38, %rd40;
$L__BB3_6:
	and.b32  	%r25, %r1, -2147483648;
	shr.u64 	%rd41, %rd71, 62;
	cvt.u32.u64 	%r26, %rd41;
	mov.b64 	{%r27, %r28}, %rd71;
	mov.b64 	{%r29, %r30}, %rd72;
	shf.l.wrap.b32 	%r31, %r30, %r27, 2;
	shf.l.wrap.b32 	%r32, %r27, %r28, 2;
	mov.b64 	%rd42, {%r31, %r32};
	shl.b64 	%rd43, %rd72, 2;
	shr.u64 	%rd44, %rd42, 63;
	cvt.u32.u64 	%r33, %rd44;
	add.s32 	%r34, %r33, %r26;
	setp.eq.s32 	%p6, %r25, 0;
	neg.s32 	%r35, %r34;
	selp.b32 	%r46, %r34, %r35, %p6;
	setp.gt.s64 	%p7, %rd42, -1;
	mov.b64 	%rd45, 0;
	{
	.reg .u32 %r0, %r1, %r2, %r3, %a0, %a1, %a2, %a3, %b0, %b1, %b2, %b3;
	mov.b64 	{%a0,%a1}, %rd45;
	mov.b64 	{%a2,%a3}, %rd45;
	mov.b64 	{%b0,%b1}, %rd43;
	mov.b64 	{%b2,%b3}, %rd42;
	sub.cc.u32 	%r0, %a0, %b0;
	subc.cc.u32 	%r1, %a1, %b1;
	subc.cc.u32 	%r2, %a2, %b2;
	subc.u32 	%r3, %a3, %b3;
	mov.b64 	%rd46, {%r0,%r1};
	mov.b64 	%rd47, {%r2,%r3};
	}
	xor.b32  	%r36, %r25, -2147483648;
	selp.b64 	%rd73, %rd42, %rd47, %p7;
	selp.b64 	%rd14, %rd43, %rd46, %p7;
	selp.b32 	%r17, %r25, %r36, %p7;
	clz.b64 	%r37, %rd73;
	cvt.u64.u32 	%rd15, %r37;
	setp.eq.s32 	%p8, %r37, 0;
	@%p8 bra 	$L__BB3_8;
	cvt.u32.u64 	%r38, %rd15;
	and.b32  	%r39, %r38, 63;
	shl.b64 	%rd48, %rd73, %r39;
	shr.u64 	%rd49, %rd14, 1;
	not.b32 	%r40, %r38;
	and.b32  	%r41, %r40, 63;
	shr.u64 	%rd50, %rd49, %r41;
	or.b64  	%rd73, %rd48, %rd50;
$L__BB3_8:
	mov.b64 	%rd51, -3958705157555305931;
	{
	.reg .u32 %r0, %r1, %r2, %r3, %alo, %ahi, %blo, %bhi;
	mov.b64 	{%alo,%ahi}, %rd73;
	mov.b64 	{%blo,%bhi}, %rd51;
	mul.lo.u32 	%r0, %alo, %blo;
	mul.hi.u32 	%r1, %alo, %blo;
	mad.lo.cc.u32 	%r1, %alo, %bhi, %r1;
	madc.hi.u32 	%r2, %alo, %bhi, 0;
	mad.lo.cc.u32 	%r1, %ahi, %blo, %r1;
	madc.hi.cc.u32 	%r2, %ahi, %blo, %r2;
	madc.hi.u32 	%r3, %ahi, %bhi, 0;
	mad.lo.cc.u32 	%r2, %ahi, %bhi, %r2;
	addc.u32 	%r3, %r3, 0;
	mov.b64 	%rd52, {%r0,%r1};
	mov.b64 	%rd53, {%r2,%r3};
	}
	setp.gt.s64 	%p9, %rd53, 0;
	{
	.reg .u32 %r0, %r1, %r2, %r3, %a0, %a1, %a2, %a3, %b0, %b1, %b2, %b3;
	mov.b64 	{%a0,%a1}, %rd52;
	mov.b64 	{%a2,%a3}, %rd53;
	mov.b64 	{%b0,%b1}, %rd52;
	mov.b64 	{%b2,%b3}, %rd53;
	add.cc.u32 	%r0, %a0, %b0;
	addc.cc.u32 	%r1, %a1, %b1;
	addc.cc.u32 	%r2, %a2, %b2;
	addc.u32 	%r3, %a3, %b3;
	mov.b64 	%rd54, {%r0,%r1};
	mov.b64 	%rd55, {%r2,%r3};
	}
	selp.b64 	%rd56, %rd55, %rd53, %p9;
	selp.s64 	%rd57, -1, 0, %p9;
	sub.s64 	%rd58, %rd57, %rd15;
	cvt.u64.u32 	%rd59, %r17;
	shl.b64 	%rd60, %rd59, 32;
	add.s64 	%rd61, %rd56, 1;
	shr.u64 	%rd62, %rd61, 10;
	add.s64 	%rd63, %rd62, 1;
	shr.u64 	%rd64, %rd63, 1;
	shl.b64 	%rd65, %rd58, 52;
	add.s64 	%rd66, %rd65, %rd64;
	add.s64 	%rd67, %rd66, 4602678819172646912;
	or.b64  	%rd68, %rd67, %rd60;
	mov.b64 	%fd4, %rd68;
$L__BB3_9:
	st.param.f64 	[func_retval0], %fd4;
	st.param.b32 	[func_retval0+8], %r46;
	ret;

}


// ===== COMPILED SASS (sm_100) =====

	.target	sm_100

	.elftype	@"ET_EXEC"


//--------------------- .note.nv.tkinfo           --------------------------
	.section	.note.nv.tkinfo,"",@"SHT_NOTE"
	.sectionflags	@"SHF_NOTE_NV_TKINFO"
	.tkinfo
        /*0018*/ 	.word	0x00000002
        /*0030*/ 	.string	""
        /*0030*/ 	.string	"ptxas"
        /*0030*/ 	.string	"Cuda compilation tools, release 13.0, V13.0.88"
        /*0030*/ 	.string	"Build cuda_13.0.r13.0/compiler.36424714_0"
        /*0030*/ 	.string	"-arch sm_100 -m 64 "



//--------------------- .note.nv.cuinfo           --------------------------
	.section	.note.nv.cuinfo,"",@"SHT_NOTE"
	.sectionflags	@"SHF_NOTE_NV_CUINFO"
        /*0018*/ 	.short	0x0002
        /*001a*/ 	.short	0x0064
        /*001c*/ 	.short	0x0082
	.zero		2


//--------------------- .nv.info                  --------------------------
	.section	.nv.info,"",@"SHT_CUDA_INFO"
	.align	4


	//----- nvinfo : EIATTR_REGCOUNT
	.align		4
        /*0000*/ 	.byte	0x04, 0x2f
        /*0002*/ 	.short	(.L_4 - .L_3)
	.align		4
.L_3:
        /*0004*/ 	.word	index@(_Z25bitreverse_reorder_kernelPKfPfii)
        /*0008*/ 	.word	0x0000000e


	//----- nvinfo : EIATTR_FRAME_SIZE
	.align		4
.L_4:
        /*000c*/ 	.byte	0x04, 0x11
        /*000e*/ 	.short	(.L_6 - .L_5)
	.align		4
.L_5:
        /*0010*/ 	.word	index@(_Z25bitreverse_reorder_kernelPKfPfii)
        /*0014*/ 	.word	0x00000000


	//----- nvinfo : EIATTR_REGCOUNT
	.align		4
.L_6:
        /*0018*/ 	.byte	0x04, 0x2f
        /*001a*/ 	.short	(.L_8 - .L_7)
	.align		4
.L_7:
        /*001c*/ 	.word	index@(_Z16fft_stage_kernelPfiii)
        /*0020*/ 	.word	0x0000001a


	//----- nvinfo : EIATTR_FRAME_SIZE
	.align		4
.L_8:
        /*0024*/ 	.byte	0x04, 0x11
        /*0026*/ 	.short	(.L_10 - .L_9)
	.align		4
.L_9:
        /*0028*/ 	.word	index@($__internal_1_$__cuda_sm3x_div_rn_noftz_f32_slowpath)
        /*002c*/ 	.word	0x00000020


	//----- nvinfo : EIATTR_FRAME_SIZE
	.align		4
.L_10:
        /*0030*/ 	.byte	0x04, 0x11
        /*0032*/ 	.short	(.L_12 - .L_11)
	.align		4
.L_11:
        /*0034*/ 	.word	index@(_Z16fft_stage_kernelPfiii)
        /*0038*/ 	.word	0x00000020


	//----- nvinfo : EIATTR_REGCOUNT
	.align		4
.L_12:
        /*003c*/ 	.byte	0x04, 0x2f
        /*003e*/ 	.short	(.L_14 - .L_13)
	.align		4
.L_13:
        /*0040*/ 	.word	index@(_Z17dft_double_kernelPKfPfi)
        /*0044*/ 	.word	0x00000028


	//----- nvinfo : EIATTR_FRAME_SIZE
	.align		4
.L_14:
        /*0048*/ 	.byte	0x04, 0x11
        /*004a*/ 	.short	(.L_16 - .L_15)
	.align		4
.L_15:
        /*004c*/ 	.word	index@($_Z17dft_double_kernelPKfPfi$__internal_trig_reduction_slowpathd)
        /*0050*/ 	.word	0x00000028


	//----- nvinfo : EIATTR_FRAME_SIZE
	.align		4
.L_16:
        /*0054*/ 	.byte	0x04, 0x11
        /*0056*/ 	.short	(.L_18 - .L_17)
	.align		4
.L_17:
        /*0058*/ 	.word	index@($__internal_0_$__cuda_sm20_div_rn_f64_full)
        /*005c*/ 	.word	0x00000028


	//----- nvinfo : EIATTR_FRAME_SIZE
	.align		4
.L_18:
        /*0060*/ 	.byte	0x04, 0x11
        /*0062*/ 	.short	(.L_20 - .L_19)
	.align		4
.L_19:
        /*0064*/ 	.word	index@(_Z17dft_double_kernelPKfPfi)
        /*0068*/ 	.word	0x00000028


	//----- nvinfo : EIATTR_MIN_STACK_SIZE
	.align		4
.L_20:
        /*006c*/ 	.byte	0x04, 0x12
        /*006e*/ 	.short	(.L_22 - .L_21)
	.align		4
.L_21:
        /*0070*/ 	.word	index@(_Z17dft_double_kernelPKfPfi)
        /*0074*/ 	.word	0x00000028


	//----- nvinfo : EIATTR_MIN_STACK_SIZE
	.align		4
.L_22:
        /*0078*/ 	.byte	0x04, 0x12
        /*007a*/ 	.short	(.L_24 - .L_23)
	.align		4
.L_23:
        /*007c*/ 	.word	index@(_Z16fft_stage_kernelPfiii)
        /*0080*/ 	.word	0x00000020


	//----- nvinfo : EIATTR_MIN_STACK_SIZE
	.align		4
.L_24:
        /*0084*/ 	.byte	0x04, 0x12
        /*0086*/ 	.short	(.L_26 - .L_25)
	.align		4
.L_25:
        /*0088*/ 	.word	index@(_Z25bitreverse_reorder_kernelPKfPfii)
        /*008c*/ 	.word	0x00000000
.L_26:


//--------------------- .nv.compat                --------------------------
	.section	.nv.compat,"",@"SHT_CUDA_COMPAT_INFO"
	.align	4
        /*0000*/ 	.byte	0x02, 0x09, 0x00, 0x00, 0x02, 0x02, 0x01, 0x00, 0x02, 0x05, 0x05, 0x00, 0x03, 0x07, 0x01, 0x01
        /*0010*/ 	.byte	0x02, 0x03, 0x00, 0x00, 0x02, 0x06, 0x01, 0x00, 0x04, 0x0b, 0x08, 0x00, 0x01, 0x00, 0x00, 0x00
        /*0020*/ 	.byte	0x00, 0x00, 0x00, 0x00


//--------------------- .nv.info._Z17dft_double_kernelPKfPfi --------------------------
	.section	.nv.info._Z17dft_double_kernelPKfPfi,"",@"SHT_CUDA_INFO"
	.sectionflags	@""
	.align	4


	//----- nvinfo : EIATTR_CUDA_API_VERSION
	.align		4
        /*0000*/ 	.byte	0x04, 0x37
        /*0002*/ 	.short	(.L_28 - .L_27)
.L_27:
        /*0004*/ 	.word	0x00000082


	//----- nvinfo : EIATTR_KPARAM_INFO
	.align		4
.L_28:
        /*0008*/ 	.byte	0x04, 0x17
        /*000a*/ 	.short	(.L_30 - .L_29)
.L_29:
        /*000c*/ 	.word	0x00000000
        /*0010*/ 	.short	0x0002
        /*0012*/ 	.short	0x0010
        /*0014*/ 	.byte	0x00, 0xf0, 0x11, 0x00


	//----- nvinfo : EIATTR_KPARAM_INFO
	.align		4
.L_30:
        /*0018*/ 	.byte	0x04, 0x17
        /*001a*/ 	.short	(.L_32 - .L_31)
.L_31:
        /*001c*/ 	.word	0x00000000
        /*0020*/ 	.short	0x0001
        /*0022*/ 	.short	0x0008
        /*0024*/ 	.byte	0x00, 0xf5, 0x21, 0x00


	//----- nvinfo : EIATTR_KPARAM_INFO
	.align		4
.L_32:
        /*0028*/ 	.byte	0x04, 0x17
        /*002a*/ 	.short	(.L_34 - .L_33)
.L_33:
        /*002c*/ 	.word	0x00000000
        /*0030*/ 	.short	0x0000
        /*0032*/ 	.short	0x0000
        /*0034*/ 	.byte	0x00, 0xf5, 0x21, 0x00


	//----- nvinfo : EIATTR_SPARSE_MMA_MASK
	.align		4
.L_34:
        /*0038*/ 	.byte	0x03, 0x50
        /*003a*/ 	.short	0x0000


	//----- nvinfo : EIATTR_MAXREG_COUNT
	.align		4
        /*003c*/ 	.byte	0x03, 0x1b
        /*003e*/ 	.short	0x00ff


	//----- nvinfo : EIATTR_MERCURY_ISA_VERSION
	.align		4
        /*0040*/ 	.byte	0x03, 0x5f
        /*0042*/ 	.short	0x0101


	//----- nvinfo : EIATTR_VRC_CTA_INIT_COUNT
	.align		4
        /*0044*/ 	.byte	0x02, 0x4a
	.zero		1
	.zero		1


	//----- nvinfo : EIATTR_EXIT_INSTR_OFFSETS
	.align		4
        /*0048*/ 	.byte	0x04, 0x1c
        /*004a*/ 	.short	(.L_36 - .L_35)


	//   ....[0]....
.L_35:
        /*004c*/ 	.word	0x00000080


	//   ....[1]....
        /*0050*/ 	.word	0x00000be0


	//----- nvinfo : EIATTR_CRS_STACK_SIZE
	.align		4
.L_36:
        /*0054*/ 	.byte	0x04, 0x1e
        /*0056*/ 	.short	(.L_38 - .L_37)
.L_37:
        /*0058*/ 	.word	0x00000000


	//----- nvinfo : EIATTR_CBANK_PARAM_SIZE
	.align		4
.L_38:
        /*005c*/ 	.byte	0x03, 0x19
        /*005e*/ 	.short	0x0014


	//----- nvinfo : EIATTR_PARAM_CBANK
	.align		4
        /*0060*/ 	.byte	0x04, 0x0a
        /*0062*/ 	.short	(.L_40 - .L_39)
	.align		4
.L_39:
        /*0064*/ 	.word	index@(.nv.constant0._Z17dft_double_kernelPKfPfi)
        /*0068*/ 	.short	0x0380
        /*006a*/ 	.short	0x0014


	//----- nvinfo : EIATTR_SW_WAR
	.align		4
.L_40:
        /*006c*/ 	.byte	0x04, 0x36
        /*006e*/ 	.short	(.L_42 - .L_41)
.L_41:
        /*0070*/ 	.word	0x00000008
.L_42:


//--------------------- .nv.info._Z16fft_stage_kernelPfiii --------------------------
	.section	.nv.info._Z16fft_stage_kernelPfiii,"",@"SHT_CUDA_INFO"
	.sectionflags	@""
	.align	4


	//----- nvinfo : EIATTR_CUDA_API_VERSION
	.align		4
        /*0000*/ 	.byte	0x04, 0x37
        /*0002*/ 	.short	(.L_44 - .L_43)
.L_43:
        /*0004*/ 	.word	0x00000082


	//----- nvinfo : EIATTR_KPARAM_INFO
	.align		4
.L_44:
        /*0008*/ 	.byte	0x04, 0x17
        /*000a*/ 	.short	(.L_46 - .L_45)
.L_45:
        /*000c*/ 	.word	0x00000000
        /*0010*/ 	.short	0x0003
        /*0012*/ 	.short	0x0010
        /*0014*/ 	.byte	0x00, 0xf0, 0x11, 0x00


	//----- nvinfo : EIATTR_KPARAM_INFO
	.align		4
.L_46:
        /*0018*/ 	.byte	0x04, 0x17
        /*001a*/ 	.short	(.L_48 - .L_47)
.L_47:
        /*001c*/ 	.word	0x00000000
        /*0020*/ 	.short	0x0002
        /*0022*/ 	.short	0x000c
        /*0024*/ 	.byte	0x00, 0xf0, 0x11, 0x00


	//----- nvinfo : EIATTR_KPARAM_INFO
	.align		4
.L_48:
        /*0028*/ 	.byte	0x04, 0x17
        /*002a*/ 	.short	(.L_50 - .L_49)
.L_49:
        /*002c*/ 	.word	0x00000000
        /*0030*/ 	.short	0x0001
        /*0032*/ 	.short	0x0008
        /*0034*/ 	.byte	0x00, 0xf0, 0x11, 0x00


	//----- nvinfo : EIATTR_KPARAM_INFO
	.align		4
.L_50:
        /*0038*/ 	.byte	0x04, 0x17
        /*003a*/ 	.short	(.L_52 - .L_51)
.L_51:
        /*003c*/ 	.word	0x00000000
        /*0040*/ 	.short	0x0000
        /*0042*/ 	.short	0x0000
        /*0044*/ 	.byte	0x00, 0xf5, 0x21, 0x00


	//----- nvinfo : EIATTR_SPARSE_MMA_MASK
	.align		4
.L_52:
        /*0048*/ 	.byte	0x03, 0x50
        /*004a*/ 	.short	0x0000


	//----- nvinfo : EIATTR_MAXREG_COUNT
	.align		4
        /*004c*/ 	.byte	0x03, 0x1b
        /*004e*/ 	.short	0x00ff


	//----- nvinfo : EIATTR_MERCURY_ISA_VERSION
	.align		4
        /*0050*/ 	.byte	0x03, 0x5f
        /*0052*/ 	.short	0x0101


	//----- nvinfo : EIATTR_VRC_CTA_INIT_COUNT
	.align		4
        /*0054*/ 	.byte	0x02, 0x4a
	.zero		1
	.zero		1


	//----- nvinfo : EIATTR_EXIT_INSTR_OFFSETS
	.align		4
        /*0058*/ 	.byte	0x04, 0x1c
        /*005a*/ 	.short	(.L_54 - .L_53)


	//   ....[0]....
.L_53:
        /*005c*/ 	.word	0x00000090


	//   ....[1]....
        /*0060*/ 	.word	0x00000eb0


	//----- nvinfo : EIATTR_CRS_STACK_SIZE
	.align		4
.L_54:
        /*0064*/ 	.byte	0x04, 0x1e
        /*0066*/ 	.short	(.L_56 - .L_55)
.L_55:
        /*0068*/ 	.word	0x00000000


	//----- nvinfo : EIATTR_CBANK_PARAM_SIZE
	.align		4
.L_56:
        /*006c*/ 	.byte	0x03, 0x19
        /*006e*/ 	.short	0x0014


	//----- nvinfo : EIATTR_PARAM_CBANK
	.align		4
        /*0070*/ 	.byte	0x04, 0x0a
        /*0072*/ 	.short	(.L_58 - .L_57)
	.align		4
.L_57:
        /*0074*/ 	.word	index@(.nv.constant0._Z16fft_stage_kernelPfiii)
        /*0078*/ 	.short	0x0380
        /*007a*/ 	.short	0x0014


	//----- nvinfo : EIATTR_SW_WAR
	.align		4
.L_58:
        /*007c*/ 	.byte	0x04, 0x36
        /*007e*/ 	.short	(.L_60 - .L_59)
.L_59:
        /*0080*/ 	.word	0x00000008
.L_60:


//--------------------- .nv.info._Z25bitreverse_reorder_kernelPKfPfii --------------------------
	.section	.nv.info._Z25bitreverse_reorder_kernelPKfPfii,"",@"SHT_CUDA_INFO"
	.sectionflags	@""
	.align	4


	//----- nvinfo : EIATTR_CUDA_API_VERSION
	.align		4
        /*0000*/ 	.byte	0x04, 0x37
        /*0002*/ 	.short	(.L_62 - .L_61)
.L_61:
        /*0004*/ 	.word	0x00000082


	//----- nvinfo : EIATTR_KPARAM_INFO
	.align		4
.L_62:
        /*0008*/ 	.byte	0x04, 0x17
        /*000a*/ 	.short	(.L_64 - .L_63)
.L_63:
        /*000c*/ 	.word	0x00000000
        /*0010*/ 	.short	0x0003
        /*0012*/ 	.short	0x0014
        /*0014*/ 	.byte	0x00, 0xf0, 0x11, 0x00


	//----- nvinfo : EIATTR_KPARAM_INFO
	.align		4
.L_64:
        /*0018*/ 	.byte	0x04, 0x17
        /*001a*/ 	.short	(.L_66 - .L_65)
.L_65:
        /*001c*/ 	.word	0x00000000
        /*0020*/ 	.short	0x0002
        /*0022*/ 	.short	0x0010
        /*0024*/ 	.byte	0x00, 0xf0, 0x11, 0x00


	//----- nvinfo : EIATTR_KPARAM_INFO
	.align		4
.L_66:
        /*0028*/ 	.byte	0x04, 0x17
        /*002a*/ 	.short	(.L_68 - .L_67)
.L_67:
        /*002c*/ 	.word	0x00000000
        /*0030*/ 	.short	0x0001
        /*0032*/ 	.short	0x0008
        /*0034*/ 	.byte	0x00, 0xf5, 0x21, 0x00


	//----- nvinfo : EIATTR_KPARAM_INFO
	.align		4
.L_68:
        /*0038*/ 	.byte	0x04, 0x17
        /*003a*/ 	.short	(.L_70 - .L_69)
.L_69:
        /*003c*/ 	.word	0x00000000
        /*0040*/ 	.short	0x0000
        /*0042*/ 	.short	0x0000
        /*0044*/ 	.byte	0x00, 0xf5, 0x21, 0x00


	//----- nvinfo : EIATTR_SPARSE_MMA_MASK
	.align		4
.L_70:
        /*0048*/ 	.byte	0x03, 0x50
        /*004a*/ 	.short	0x0000


	//----- nvinfo : EIATTR_MAXREG_COUNT
	.align		4
        /*004c*/ 	.byte	0x03, 0x1b
        /*004e*/ 	.short	0x00ff


	//----- nvinfo : EIATTR_MERCURY_ISA_VERSION
	.align		4
        /*0050*/ 	.byte	0x03, 0x5f
        /*0052*/ 	.short	0x0101


	//----- nvinfo : EIATTR_VRC_CTA_INIT_COUNT
	.align		4
        /*0054*/ 	.byte	0x02, 0x4a
	.zero		1
	.zero		1


	//----- nvinfo : EIATTR_EXIT_INSTR_OFFSETS
	.align		4
        /*0058*/ 	.byte	0x04, 0x1c
        /*005a*/ 	.short	(.L_72 - .L_71)


	//   ....[0]....
.L_71:
        /*005c*/ 	.word	0x00000070


	//   ....[1]....
        /*0060*/ 	.word	0x00000170


	//----- nvinfo : EIATTR_CBANK_PARAM_SIZE
	.align		4
.L_72:
        /*0064*/ 	.byte	0x03, 0x19
        /*0066*/ 	.short	0x0018


	//----- nvinfo : EIATTR_PARAM_CBANK
	.align		4
        /*0068*/ 	.byte	0x04, 0x0a
        /*006a*/ 	.short	(.L_74 - .L_73)
	.align		4
.L_73:
        /*006c*/ 	.word	index@(.nv.constant0._Z25bitreverse_reorder_kernelPKfPfii)
        /*0070*/ 	.short	0x0380
        /*0072*/ 	.short	0x0018


	//----- nvinfo : EIATTR_SW_WAR
	.align		4
.L_74:
        /*0074*/ 	.byte	0x04, 0x36
        /*0076*/ 	.short	(.L_76 - .L_75)
.L_75:
        /*0078*/ 	.word	0x00000008
.L_76:


//--------------------- .nv.callgraph             --------------------------
	.section	.nv.callgraph,"",@"SHT_CUDA_CALLGRAPH"
	.align	4
	.sectionentsize	8
	.align		4
        /*0000*/ 	.word	0x00000000
	.align		4
        /*0004*/ 	.word	0xffffffff
	.align		4
        /*0008*/ 	.word	0x00000000
	.align		4
        /*000c*/ 	.word	0xfffffffe
	.align		4
        /*0010*/ 	.word	0x00000000
	.align		4
        /*0014*/ 	.word	0xfffffffd
	.align		4
        /*0018*/ 	.word	0x00000000
	.align		4
        /*001c*/ 	.word	0xfffffffc


//--------------------- .nv.constant4             --------------------------
	.section	.nv.constant4,"a",@progbits
	.align	8
	.align		8
.nv.constant4:
        /*0000*/ 	.dword	__cudart_i2opi_f
	.align		8
        /*0008*/ 	.dword	__cudart_i2opi_d
	.align		8
        /*0010*/ 	.dword	__cudart_sin_cos_coeffs


//--------------------- .text._Z17dft_double_kernelPKfPfi --------------------------
	.section	.text._Z17dft_double_kernelPKfPfi,"ax",@progbits
	.align	128
        .global         _Z17dft_double_kernelPKfPfi
        .type           _Z17dft_double_kernelPKfPfi,@function
        .size           _Z17dft_double_kernelPKfPfi,(.L_x_46 - _Z17dft_double_kernelPKfPfi)
        .other          _Z17dft_double_kernelPKfPfi,@"STO_CUDA_ENTRY STV_DEFAULT"
_Z17dft_double_kernelPKfPfi:
.text._Z17dft_double_kernelPKfPfi:
[----:B------:R-:W0:Y:S01]  /*0000*/  LDC R1, c[0x0][0x37c] ;  /* 0x0000df00ff017b82 */ /* 0x000e220000000800 */
[----:B------:R-:W1:Y:S07]  /*0010*/  S2R R0, SR_TID.X ;  /* 0x0000000000007919 */ /* 0x000e6e0000002100 */
[----:B------:R-:W1:Y:S01]  /*0020*/  S2UR UR4, SR_CTAID.X ;  /* 0x00000000000479c3 */ /* 0x000e620000002500 */
[----:B------:R-:W2:Y:S01]  /*0030*/  LDCU UR7, c[0x0][0x390] ;  /* 0x00007200ff0777ac */ /* 0x000ea20008000800 */
[----:B0-----:R-:W-:-:S06]  /*0040*/  VIADD R1, R1, 0xffffffd8 ;  /* 0xffffffd801017836 */ /* 0x001fcc0000000000 */
[----:B------:R-:W1:Y:S02]  /*0050*/  LDC R25, c[0x0][0x360] ;  /* 0x0000d800ff197b82 */ /* 0x000e640000000800 */
[----:B-1----:R-:W-:-:S05]  /*0060*/  IMAD R25, R25, UR4, R0 ;  /* 0x0000000419197c24 */ /* 0x002fca000f8e0200 */
[----:B--2---:R-:W-:-:S13]  /*0070*/  ISETP.GE.AND P0, PT, R25, UR7, PT ;  /* 0x0000000719007c0c */ /* 0x004fda000bf06270 */
[----:B------:R-:W-:Y:S05]  /*0080*/  @P0 EXIT ;  /* 0x000000000000094d */ /* 0x000fea0003800000 */
[----:B------:R-:W-:Y:S01]  /*0090*/  UISETP.GE.AND UP0, UPT, UR7, 0x1, UPT ;  /* 0x000000010700788c */ /* 0x000fe2000bf06270 */
[----:B------:R-:W-:Y:S01]  /*00a0*/  IMAD.MOV.U32 R17, RZ, RZ, RZ ;  /* 0x000000ffff117224 */ /* 0x000fe200078e00ff */
[----:B------:R-:W0:Y:S01]  /*00b0*/  LDCU.64 UR8, c[0x0][0x358] ;  /* 0x00006b00ff0877ac */ /* 0x000e220008000a00 */
[----:B------:R-:W-:-:S06]  /*00c0*/  IMAD.MOV.U32 R19, RZ, RZ, RZ ;  /* 0x000000ffff137224 */ /* 0x000fcc00078e00ff */
[----:B------:R-:W-:Y:S05]  /*00d0*/  BRA.U !UP0, `(.L_x_0) ;  /* 0x0000000908ac7547 */ /* 0x000fea000b800000 */
[----:B------:R-:W1:Y:S01]  /*00e0*/  LDCU.64 UR4, c[0x0][0x380] ;  /* 0x00007000ff0477ac */ /* 0x000e620008000a00 */
[----:B------:R-:W2:Y:S01]  /*00f0*/  I2F.F64 R20, R25 ;  /* 0x0000001900147312 */ /* 0x000ea20000201c00 */
[----:B------:R-:W-:Y:S02]  /*0100*/  CS2R R22, SRZ ;  /* 0x0000000000167805 */ /* 0x000fe4000001ff00 */
[----:B------:R-:W-:Y:S01]  /*0110*/  CS2R R18, SRZ ;  /* 0x0000000000127805 */ /* 0x000fe2000001ff00 */
[----:B------:R-:W-:Y:S01]  /*0120*/  UMOV UR10, 0x54442d18 ;  /* 0x54442d18000a7882 */ /* 0x000fe20000000000 */
[----:B------:R-:W-:Y:S01]  /*0130*/  UMOV UR11, 0x401921fb ;  /* 0x401921fb000b7882 */ /* 0x000fe20000000000 */
[----:B------:R-:W-:Y:S01]  /*0140*/  CS2R R16, SRZ ;  /* 0x0000000000107805 */ /* 0x000fe2000001ff00 */
[----:B------:R-:W3:Y:S01]  /*0150*/  LDCU UR14, c[0x0][0x390] ;  /* 0x00007200ff0e77ac */ /* 0x000ee20008000800 */
[----:B------:R-:W4:Y:S01]  /*0160*/  LDCU.64 UR12, c[0x4][0x10] ;  /* 0x01000200ff0c77ac */ /* 0x000f220008000a00 */
[----:B------:R-:W-:Y:S01]  /*0170*/  UIADD3 UR6, UPT, UPT, -UR7, URZ, URZ ;  /* 0x000000ff07067290 */ /* 0x000fe2000fffe1ff */
[----:B--2---:R-:W-:Y:S01]  /*0180*/  DMUL R20, R20, -UR10 ;  /* 0x8000000a14147c28 */ /* 0x004fe20008000000 */
[----:B-1----:R-:W-:-:S04]  /*0190*/  UIADD3 UR4, UP0, UPT, UR4, 0x4, URZ ;  /* 0x0000000404047890 */ /* 0x002fc8000ff1e0ff */
[----:B------:R-:W-:Y:S02]  /*01a0*/  UIADD3.X UR5, UPT, UPT, URZ, UR5, URZ, UP0, !UPT ;  /* 0x00000005ff057290 */ /* 0x000fe400087fe4ff */
[----:B------:R-:W-:-:S04]  /*01b0*/  IMAD.U32 R2, RZ, RZ, UR4 ;  /* 0x00000004ff027e24 */ /* 0x000fc8000f8e00ff */
[----:B---34-:R-:W-:-:S07]  /*01c0*/  IMAD.U32 R3, RZ, RZ, UR5 ;  /* 0x00000005ff037e24 */ /* 0x018fce000f8e00ff */
.L_x_10:
[----:B0-----:R0:W5:Y:S04]  /*01d0*/  LDG.E.CONSTANT R24, desc[UR8][R2.64+-0x4] ;  /* 0xfffffc0802187981 */ /* 0x001168000c1e9900 */
[----:B------:R0:W5:Y:S01]  /*01e0*/  LDG.E.CONSTANT R0, desc[UR8][R2.64] ;  /* 0x0000000802007981 */ /* 0x000162000c1e9900 */
[----:B------:R-:W1:Y:S01]  /*01f0*/  I2F.F64.U32 R32, UR14 ;  /* 0x0000000e00207d12 */ /* 0x000e620008201800 */
[----:B------:R-:W-:Y:S01]  /*0200*/  IMAD.MOV.U32 R4, RZ, RZ, 0x1 ;  /* 0x00000001ff047424 */ /* 0x000fe200078e00ff */
[----:B------:R-:W-:Y:S01]  /*0210*/  DMUL R8, R20, R22 ;  /* 0x0000001614087228 */ /* 0x000fe20000000000 */
[----:B------:R-:W-:Y:S09]  /*0220*/  BSSY.RECONVERGENT B0, `(.L_x_1) ;  /* 0x0000010000007945 */ /* 0x000ff20003800200 */
[----:B------:R-:W-:Y:S01]  /*0230*/  FSETP.GEU.AND P1, PT, |R9|, 6.5827683646048100446e-37, PT ;  /* 0x036000000900780b */ /* 0x000fe20003f2e200 */
[----:B-1----:R-:W1:Y:S02]  /*0240*/  MUFU.RCP64H R5, R33 ;  /* 0x0000002100057308 */ /* 0x002e640000001800 */
[----:B-1----:R-:W-:-:S08]  /*0250*/  DFMA R6, -R32, R4, 1 ;  /* 0x3ff000002006742b */ /* 0x002fd00000000104 */
[----:B------:R-:W-:-:S08]  /*0260*/  DFMA R6, R6, R6, R6 ;  /* 0x000000060606722b */ /* 0x000fd00000000006 */
[----:B------:R-:W-:-:S08]  /*0270*/  DFMA R6, R4, R6, R4 ;  /* 0x000000060406722b */ /* 0x000fd00000000004 */
[----:B------:R-:W-:-:S08]  /*0280*/  DFMA R4, -R32, R6, 1 ;  /* 0x3ff000002004742b */ /* 0x000fd00000000106 */
[----:B------:R-:W-:-:S08]  /*0290*/  DFMA R4, R6, R4, R6 ;  /* 0x000000040604722b */ /* 0x000fd00000000006 */
[----:B------:R-:W-:-:S08]  /*02a0*/  DMUL R26, R8, R4 ;  /* 0x00000004081a7228 */ /* 0x000fd00000000000 */
[----:B------:R-:W-:-:S08]  /*02b0*/  DFMA R6, -R32, R26, R8 ;  /* 0x0000001a2006722b */ /* 0x000fd00000000108 */
[----:B------:R-:W-:-:S10]  /*02c0*/  DFMA R26, R4, R6, R26 ;  /* 0x00000006041a722b */ /* 0x000fd4000000001a */
[----:B------:R-:W-:-:S05]  /*02d0*/  FFMA R4, RZ, R33, R27 ;  /* 0x00000021ff047223 */ /* 0x000fca000000001b */
[----:B------:R-:W-:-:S13]  /*02e0*/  FSETP.GT.AND P0, PT, |R4|, 1.469367938527859385e-39, PT ;  /* 0x001000000400780b */ /* 0x000fda0003f04200 */
[----:B0-----:R-:W-:Y:S05]  /*02f0*/  @P0 BRA P1, `(.L_x_2) ;  /* 0x0000000000080947 */ /* 0x001fea0000800000 */
[----:B------:R-:W-:-:S07]  /*0300*/  MOV R30, 0x320 ;  /* 0x00000320001e7802 */ /* 0x000fce0000000f00 */
[----:B-----5:R-:W-:Y:S05]  /*0310*/  CALL.REL.NOINC `($__internal_0_$__cuda_sm20_div_rn_f64_full) ;  /* 0x0000000800347944 */ /* 0x020fea0003c00000 */
.L_x_2:
[----:B------:R-:W-:Y:S05]  /*0320*/  BSYNC.RECONVERGENT B0 ;  /* 0x0000000000007941 */ /* 0x000fea0003800200 */
.L_x_1:
[----:B------:R-:W-:Y:S01]  /*0330*/  DSETP.NEU.AND P0, PT, |R26|, +INF , PT ;  /* 0x7ff000001a00742a */ /* 0x000fe20003f0d200 */
[----:B------:R-:W-:-:S13]  /*0340*/  BSSY.RECONVERGENT B0, `(.L_x_3) ;  /* 0x000001d000007945 */ /* 0x000fda0003800200 */
[----:B------:R-:W-:Y:S01]  /*0350*/  @!P0 DMUL R28, RZ, R26 ;  /* 0x0000001aff1c8228 */ /* 0x000fe20000000000 */
[----:B------:R-:W-:Y:S01]  /*0360*/  @!P0 IMAD.MOV.U32 R34, RZ, RZ, 0x1 ;  /* 0x00000001ff228424 */ /* 0x000fe200078e00ff */
[----:B------:R-:W-:Y:S09]  /*0370*/  @!P0 BRA `(.L_x_4) ;  /* 0x0000000000648947 */ /* 0x000ff20003800000 */
[----:B------:R-:W-:Y:S01]  /*0380*/  UMOV UR4, 0x6dc9c883 ;  /* 0x6dc9c88300047882 */ /* 0x000fe20000000000 */
[----:B------:R-:W-:Y:S01]  /*0390*/  UMOV UR5, 0x3fe45f30 ;  /* 0x3fe45f3000057882 */ /* 0x000fe20000000000 */
[C---:B------:R-:W-:Y:S01]  /*03a0*/  DSETP.GE.AND P0, PT, |R26|.reuse, 2.14748364800000000000e+09, PT ;  /* 0x41e000001a00742a */ /* 0x040fe20003f06200 */
[----:B------:R-:W-:Y:S01]  /*03b0*/  BSSY.RECONVERGENT B1, `(.L_x_5) ;  /* 0x0000014000017945 */ /* 0x000fe20003800200 */
[----:B------:R-:W-:Y:S01]  /*03c0*/  DMUL R4, R26, UR4 ;  /* 0x000000041a047c28 */ /* 0x000fe20008000000 */
[----:B------:R-:W-:Y:S01]  /*03d0*/  UMOV UR4, 0x54442d18 ;  /* 0x54442d1800047882 */ /* 0x000fe20000000000 */
[----:B------:R-:W-:-:S08]  /*03e0*/  UMOV UR5, 0x3ff921fb ;  /* 0x3ff921fb00057882 */ /* 0x000fd00000000000 */
[----:B------:R-:W0:Y:S08]  /*03f0*/  F2I.F64 R4, R4 ;  /* 0x0000000400047311 */ /* 0x000e300000301100 */
[----:B0-----:R-:W0:Y:S02]  /*0400*/  I2F.F64 R28, R4 ;  /* 0x00000004001c7312 */ /* 0x001e240000201c00 */
[----:B0-----:R-:W-:Y:S01]  /*0410*/  DFMA R6, R28, -UR4, R26 ;  /* 0x800000041c067c2b */ /* 0x001fe2000800001a */
[----:B------:R-:W-:Y:S01]  /*0420*/  UMOV UR4, 0x33145c00 ;  /* 0x33145c0000047882 */ /* 0x000fe20000000000 */
[----:B------:R-:W-:-:S06]  /*0430*/  UMOV UR5, 0x3c91a626 ;  /* 0x3c91a62600057882 */ /* 0x000fcc0000000000 */
[----:B------:R-:W-:Y:S01]  /*0440*/  DFMA R6, R28, -UR4, R6 ;  /* 0x800000041c067c2b */ /* 0x000fe20008000006 */
[----:B------:R-:W-:Y:S01]  /*0450*/  UMOV UR4, 0x252049c0 ;  /* 0x252049c000047882 */ /* 0x000fe20000000000 */
[----:B------:R-:W-:-:S06]  /*0460*/  UMOV UR5, 0x397b839a ;  /* 0x397b839a00057882 */ /* 0x000fcc0000000000 */
[----:B------:R-:W-:Y:S01]  /*0470*/  DFMA R28, R28, -UR4, R6 ;  /* 0x800000041c1c7c2b */ /* 0x000fe20008000006 */
[----:B------:R-:W-:Y:S10]  /*0480*/  @!P0 BRA `(.L_x_6) ;  /* 0x0000000000188947 */ /* 0x000ff40003800000 */
[----:B------:R-:W-:Y:S01]  /*0490*/  IMAD.MOV.U32 R8, RZ, RZ, R26 ;  /* 0x000000ffff087224 */ /* 0x000fe200078e001a */
[----:B------:R-:W-:Y:S01]  /*04a0*/  MOV R30, 0x4d0 ;  /* 0x000004d0001e7802 */ /* 0x000fe20000000f00 */
[----:B------:R-:W-:-:S07]  /*04b0*/  IMAD.MOV.U32 R14, RZ, RZ, R27 ;  /* 0x000000ffff0e7224 */ /* 0x000fce00078e001b */
[----:B-----5:R-:W-:Y:S05]  /*04c0*/  CALL.REL.NOINC `($_Z17dft_double_kernelPKfPfi$__internal_trig_reduction_slowpathd) ;  /* 0x0000000c00407944 */ /* 0x020fea0003c00000 */
[----:B------:R-:W-:Y:S02]  /*04d0*/  IMAD.MOV.U32 R28, RZ, RZ, R8 ;  /* 0x000000ffff1c7224 */ /* 0x000fe400078e0008 */
[----:B------:R-:W-:-:S07]  /*04e0*/  IMAD.MOV.U32 R29, RZ, RZ, R9 ;  /* 0x000000ffff1d7224 */ /* 0x000fce00078e0009 */
.L_x_6:
[----:B------:R-:W-:Y:S05]  /*04f0*/  BSYNC.RECONVERGENT B1 ;  /* 0x0000000000017941 */ /* 0x000fea0003800200 */
.L_x_5:
[----:B------:R-:W-:-:S07]  /*0500*/  VIADD R34, R4, 0x1 ;  /* 0x0000000104227836 */ /* 0x000fce0000000000 */
.L_x_4:
[----:B------:R-:W-:Y:S05]  /*0510*/  BSYNC.RECONVERGENT B0 ;  /* 0x0000000000007941 */ /* 0x000fea0003800200 */
.L_x_3:
[----:B------:R-:W-:-:S05]  /*0520*/  IMAD.SHL.U32 R4, R34, 0x40, RZ ;  /* 0x0000004022047824 */ /* 0x000fca00078e00ff */
[----:B------:R-:W-:-:S04]  /*0530*/  LOP3.LUT R4, R4, 0x40, RZ, 0xc0, !PT ;  /* 0x0000004004047812 */ /* 0x000fc800078ec0ff */
[----:B------:R-:W-:-:S05]  /*0540*/  IADD3 R36, P0, PT, R4, UR12, RZ ;  /* 0x0000000c04247c10 */ /* 0x000fca000ff1e0ff */
[----:B------:R-:W-:-:S05]  /*0550*/  IMAD.X R37, RZ, RZ, UR13, P0 ;  /* 0x0000000dff257e24 */ /* 0x000fca00080e06ff */
[----:B------:R-:W2:Y:S04]  /*0560*/  LDG.E.128.CONSTANT R4, desc[UR8][R36.64] ;  /* 0x0000000824047981 */ /* 0x000ea8000c1e9d00 */
[----:B------:R-:W3:Y:S04]  /*0570*/  LDG.E.128.CONSTANT R8, desc[UR8][R36.64+0x10] ;  /* 0x0000100824087981 */ /* 0x000ee8000c1e9d00 */
[----:B------:R-:W4:Y:S01]  /*0580*/  LDG.E.128.CONSTANT R12, desc[UR8][R36.64+0x20] ;  /* 0x00002008240c7981 */ /* 0x000f22000c1e9d00 */
[----:B------:R-:W-:Y:S01]  /*0590*/  LOP3.LUT R30, R34, 0x1, RZ, 0xc0, !PT ;  /* 0x00000001221e7812 */ /* 0x000fe200078ec0ff */
[----:B------:R-:W-:Y:S01]  /*05a0*/  IMAD.MOV.U32 R31, RZ, RZ, 0x3da8ff83 ;  /* 0x3da8ff83ff1f7424 */ /* 0x000fe200078e00ff */
[----:B------:R-:W-:Y:S01]  /*05b0*/  DMUL R32, R28, R28 ;  /* 0x0000001c1c207228 */ /* 0x000fe20000000000 */
[----:B------:R-:W-:Y:S01]  /*05c0*/  BSSY.RECONVERGENT B0, `(.L_x_7) ;  /* 0x0000030000007945 */ /* 0x000fe20003800200 */
[----:B------:R-:W-:Y:S01]  /*05d0*/  ISETP.NE.U32.AND P0, PT, R30, 0x1, PT ;  /* 0x000000011e00780c */ /* 0x000fe20003f05070 */
[----:B------:R-:W-:Y:S01]  /*05e0*/  IMAD.MOV.U32 R30, RZ, RZ, 0x20fd8164 ;  /* 0x20fd8164ff1e7424 */ /* 0x000fe200078e00ff */
[----:B------:R-:W-:-:S02]  /*05f0*/  DSETP.NEU.AND P1, PT, |R26|, +INF , PT ;  /* 0x7ff000001a00742a */ /* 0x000fc40003f2d200 */
[----:B------:R-:W-:Y:S02]  /*0600*/  FSEL R31, -R31, 0.11223486810922622681, !P0 ;  /* 0x3de5db651f1f7808 */ /* 0x000fe40004000100 */
[----:B------:R-:W-:-:S06]  /*0610*/  FSEL R30, R30, -8.06006814911005101289e+34, !P0 ;  /* 0xf9785eba1e1e7808 */ /* 0x000fcc0004000000 */
[----:B--2---:R-:W-:-:S04]  /*0620*/  DFMA R4, R32, R30, R4 ;  /* 0x0000001e2004722b */ /* 0x004fc80000000004 */
[----:B------:R-:W-:-:S04]  /*0630*/  @!P1 DMUL R30, RZ, R26 ;  /* 0x0000001aff1e9228 */ /* 0x000fc80000000000 */
[----:B------:R-:W-:-:S08]  /*0640*/  DFMA R4, R32, R4, R6 ;  /* 0x000000042004722b */ /* 0x000fd00000000006 */
[----:B---3--:R-:W-:-:S08]  /*0650*/  DFMA R4, R32, R4, R8 ;  /* 0x000000042004722b */ /* 0x008fd00000000008 */
[----:B------:R-:W-:-:S08]  /*0660*/  DFMA R4, R32, R4, R10 ;  /* 0x000000042004722b */ /* 0x000fd0000000000a */
[----:B----4-:R-:W-:-:S08]  /*0670*/  DFMA R4, R32, R4, R12 ;  /* 0x000000042004722b */ /* 0x010fd0000000000c */
[----:B------:R-:W-:-:S08]  /*0680*/  DFMA R4, R32, R4, R14 ;  /* 0x000000042004722b */ /* 0x000fd0000000000e */
[----:B------:R-:W-:Y:S02]  /*0690*/  DFMA R28, R4, R28, R28 ;  /* 0x0000001c041c722b */ /* 0x000fe4000000001c */
[----:B------:R-:W-:-:S10]  /*06a0*/  DFMA R4, R32, R4, 1 ;  /* 0x3ff000002004742b */ /* 0x000fd40000000004 */
[----:B------:R-:W-:Y:S02]  /*06b0*/  FSEL R6, R4, R28, !P0 ;  /* 0x0000001c04067208 */ /* 0x000fe40004000000 */
[----:B------:R-:W-:Y:S02]  /*06c0*/  FSEL R7, R5, R29, !P0 ;  /* 0x0000001d05077208 */ /* 0x000fe40004000000 */
[----:B------:R-:W-:Y:S01]  /*06d0*/  LOP3.LUT P0, RZ, R34, 0x2, RZ, 0xc0, !PT ;  /* 0x0000000222ff7812 */ /* 0x000fe2000780c0ff */
[----:B------:R-:W-:-:S03]  /*06e0*/  @!P1 IMAD.MOV.U32 R34, RZ, RZ, RZ ;  /* 0x000000ffff229224 */ /* 0x000fc600078e00ff */
[----:B------:R-:W-:-:S10]  /*06f0*/  DADD R4, RZ, -R6 ;  /* 0x00000000ff047229 */ /* 0x000fd40000000806 */
[----:B------:R-:W-:Y:S02]  /*0700*/  FSEL R28, R6, R4, !P0 ;  /* 0x00000004061c7208 */ /* 0x000fe40004000000 */
[----:B------:R-:W-:Y:S01]  /*0710*/  FSEL R29, R7, R5, !P0 ;  /* 0x00000005071d7208 */ /* 0x000fe20004000000 */
[----:B------:R-:W-:Y:S06]  /*0720*/  @!P1 BRA `(.L_x_8) ;  /* 0x0000000000649947 */ /* 0x000fec0003800000 */
[----:B------:R-:W-:Y:S01]  /*0730*/  UMOV UR4, 0x6dc9c883 ;  /* 0x6dc9c88300047882 */ /* 0x000fe20000000000 */
[----:B------:R-:W-:Y:S01]  /*0740*/  UMOV UR5, 0x3fe45f30 ;  /* 0x3fe45f3000057882 */ /* 0x000fe20000000000 */
[C---:B------:R-:W-:Y:S02]  /*0750*/  DSETP.GE.AND P0, PT, |R26|.reuse, 2.14748364800000000000e+09, PT ;  /* 0x41e000001a00742a */ /* 0x040fe40003f06200 */
        /* <DEDUP_REMOVED lines=13> */
[----:B------:R-:W-:Y:S01]  /*0830*/  BSSY.RECONVERGENT B1, `(.L_x_9) ;  /* 0x0000005000017945 */ /* 0x000fe20003800200 */
[----:B------:R-:W-:Y:S01]  /*0840*/  IMAD.MOV.U32 R8, RZ, RZ, R26 ;  /* 0x000000ffff087224 */ /* 0x000fe200078e001a */
[----:B------:R-:W-:Y:S01]  /*0850*/  MOV R30, 0x880 ;  /* 0x00000880001e7802 */ /* 0x000fe20000000f00 */
[----:B------:R-:W-:-:S07]  /*0860*/  IMAD.MOV.U32 R14, RZ, RZ, R27 ;  /* 0x000000ffff0e7224 */ /* 0x000fce00078e001b */
[----:B-----5:R-:W-:Y:S05]  /*0870*/  CALL.REL.NOINC `($_Z17dft_double_kernelPKfPfi$__internal_trig_reduction_slowpathd) ;  /* 0x0000000800547944 */ /* 0x020fea0003c00000 */
[----:B------:R-:W-:Y:S05]  /*0880*/  BSYNC.RECONVERGENT B1 ;  /* 0x0000000000017941 */ /* 0x000fea0003800200 */
.L_x_9:
[----:B------:R-:W-:Y:S02]  /*0890*/  IMAD.MOV.U32 R34, RZ, RZ, R4 ;  /* 0x000000ffff227224 */ /* 0x000fe400078e0004 */
[----:B------:R-:W-:Y:S02]  /*08a0*/  IMAD.MOV.U32 R30, RZ, RZ, R8 ;  /* 0x000000ffff1e7224 */ /* 0x000fe400078e0008 */
[----:B------:R-:W-:-:S07]  /*08b0*/  IMAD.MOV.U32 R31, RZ, RZ, R9 ;  /* 0x000000ffff1f7224 */ /* 0x000fce00078e0009 */
.L_x_8:
[----:B------:R-:W-:Y:S05]  /*08c0*/  BSYNC.RECONVERGENT B0 ;  /* 0x0000000000007941 */ /* 0x000fea0003800200 */
.L_x_7:
        /* <DEDUP_REMOVED lines=10> */
[----:B------:R-:W-:Y:S01]  /*0970*/  UIADD3 UR6, UPT, UPT, UR6, 0x1, URZ ;  /* 0x0000000106067890 */ /* 0x000fe2000fffe0ff */
[----:B------:R-:W-:Y:S01]  /*0980*/  ISETP.NE.U32.AND P0, PT, R26, 0x1, PT ;  /* 0x000000011a00780c */ /* 0x000fe20003f05070 */
[----:B------:R-:W-:Y:S01]  /*0990*/  IMAD.MOV.U32 R26, RZ, RZ, 0x20fd8164 ;  /* 0x20fd8164ff1a7424 */ /* 0x000fe200078e00ff */
[----:B------:R-:W-:Y:S01]  /*09a0*/  DADD R22, R22, 1 ;  /* 0x3ff0000016167429 */ /* 0x000fe20000000000 */
[----:B------:R-:W-:Y:S01]  /*09b0*/  UISETP.NE.AND UP0, UPT, UR6, URZ, UPT ;  /* 0x000000ff0600728c */ /* 0x000fe2000bf05270 */
[----:B------:R-:W-:-:S02]  /*09c0*/  FSEL R27, -R27, 0.11223486810922622681, !P0 ;  /* 0x3de5db651b1b7808 */ /* 0x000fc40004000100 */
[----:B------:R-:W-:-:S06]  /*09d0*/  FSEL R26, R26, -8.06006814911005101289e+34, !P0 ;  /* 0xf9785eba1a1a7808 */ /* 0x000fcc0004000000 */
[----:B--2---:R-:W-:-:S08]  /*09e0*/  DFMA R4, R32, R26, R4 ;  /* 0x0000001a2004722b */ /* 0x004fd00000000004 */
[C---:B------:R-:W-:Y:S01]  /*09f0*/  DFMA R4, R32.reuse, R4, R6 ;  /* 0x000000042004722b */ /* 0x040fe20000000006 */
[----:B-----5:R-:W0:Y:S07]  /*0a00*/  F2F.F64.F32 R6, R0 ;  /* 0x0000000000067310 */ /* 0x020e2e0000201800 */
        /* <DEDUP_REMOVED lines=8> */
[----:B------:R-:W1:Y:S01]  /*0a90*/  F2F.F64.F32 R4, R24 ;  /* 0x0000001800047310 */ /* 0x000e620000201800 */
[----:B------:R-:W-:-:S03]  /*0aa0*/  LOP3.LUT P0, RZ, R34, 0x2, RZ, 0xc0, !PT ;  /* 0x0000000222ff7812 */ /* 0x000fc6000780c0ff */
[----:B------:R-:W-:-:S10]  /*0ab0*/  DADD R8, RZ, -R10 ;  /* 0x00000000ff087229 */ /* 0x000fd4000000080a */
[----:B------:R-:W-:Y:S02]  /*0ac0*/  FSEL R8, R10, R8, !P0 ;  /* 0x000000080a087208 */ /* 0x000fe40004000000 */
[----:B------:R-:W-:Y:S02]  /*0ad0*/  FSEL R9, R11, R9, !P0 ;  /* 0x000000090b097208 */ /* 0x000fe40004000000 */
[----:B------:R-:W-:-:S04]  /*0ae0*/  IADD3 R2, P0, PT, R2, 0x8, RZ ;  /* 0x0000000802027810 */ /* 0x000fc80007f1e0ff */
[-C--:B0-----:R-:W-:Y:S01]  /*0af0*/  DMUL R10, R6, R8.reuse ;  /* 0x00000008060a7228 */ /* 0x081fe20000000000 */
[----:B------:R-:W-:Y:S01]  /*0b00*/  IMAD.X R3, RZ, RZ, R3, P0 ;  /* 0x000000ffff037224 */ /* 0x000fe200000e0603 */
[----:B-1----:R-:W-:-:S06]  /*0b10*/  DMUL R8, R4, R8 ;  /* 0x0000000804087228 */ /* 0x002fcc0000000000 */
[C---:B------:R-:W-:Y:S02]  /*0b20*/  DFMA R10, R28.reuse, R4, -R10 ;  /* 0x000000041c0a722b */ /* 0x040fe4000000080a */
[----:B------:R-:W-:-:S06]  /*0b30*/  DFMA R8, R28, R6, R8 ;  /* 0x000000061c08722b */ /* 0x000fcc0000000008 */
[----:B------:R-:W-:Y:S02]  /*0b40*/  DADD R16, R10, R16 ;  /* 0x000000000a107229 */ /* 0x000fe40000000010 */
[----:B------:R-:W-:Y:S01]  /*0b50*/  DADD R18, R8, R18 ;  /* 0x0000000008127229 */ /* 0x000fe20000000012 */
[----:B------:R-:W-:Y:S10]  /*0b60*/  BRA.U UP0, `(.L_x_10) ;  /* 0xfffffff500987547 */ /* 0x000ff4000b83ffff */
[----:B------:R1:W2:Y:S08]  /*0b70*/  F2F.F32.F64 R17, R16 ;  /* 0x0000001000117310 */ /* 0x0002b00000301000 */
[----:B------:R1:W3:Y:S02]  /*0b80*/  F2F.F32.F64 R19, R18 ;  /* 0x0000001200137310 */ /* 0x0002e40000301000 */
.L_x_0:
[----:B------:R-:W4:Y:S01]  /*0b90*/  LDC.64 R2, c[0x0][0x388] ;  /* 0x0000e200ff027b82 */ /* 0x000f220000000a00 */
[----:B------:R-:W-:-:S04]  /*0ba0*/  IMAD.SHL.U32 R25, R25, 0x2, RZ ;  /* 0x0000000219197824 */ /* 0x000fc800078e00ff */
[----:B----4-:R-:W-:-:S05]  /*0bb0*/  IMAD.WIDE R2, R25, 0x4, R2 ;  /* 0x0000000419027825 */ /* 0x010fca00078e0202 */
[----:B0-2---:R-:W-:Y:S04]  /*0bc0*/  STG.E desc[UR8][R2.64], R17 ;  /* 0x0000001102007986 */ /* 0x005fe8000c101908 */
[----:B---3--:R-:W-:Y:S01]  /*0bd0*/  STG.E desc[UR8][R2.64+0x4], R19 ;  /* 0x0000041302007986 */ /* 0x008fe2000c101908 */
[----:B------:R-:W-:Y:S05]  /*0be0*/  EXIT ;  /* 0x000000000000794d */ /* 0x000fea0003800000 */
        .weak           $__internal_0_$__cuda_sm20_div_rn_f64_full
        .type           $__internal_0_$__cuda_sm20_div_rn_f64_full,@function
        .size           $__internal_0_$__cuda_sm20_div_rn_f64_full,($_Z17dft_double_kernelPKfPfi$__internal_trig_reduction_slowpathd - $__internal_0_$__cuda_sm20_div_rn_f64_full)
$__internal_0_$__cuda_sm20_div_rn_f64_full:
[C---:B------:R-:W-:Y:S01]  /*0bf0*/  FSETP.GEU.AND P0, PT, |R33|.reuse, 1.469367938527859385e-39, PT ;  /* 0x001000002100780b */ /* 0x040fe20003f0e200 */
[--C-:B------:R-:W-:Y:S01]  /*0c00*/  IMAD.MOV.U32 R6, RZ, RZ, R32.reuse ;  /* 0x000000ffff067224 */ /* 0x100fe200078e0020 */
[----:B------:R-:W-:Y:S01]  /*0c10*/  LOP3.LUT R4, R33, 0x800fffff, RZ, 0xc0, !PT ;  /* 0x800fffff21047812 */ /* 0x000fe200078ec0ff */
[----:B------:R-:W-:Y:S01]  /*0c20*/  IMAD.MOV.U32 R7, RZ, RZ, R33 ;  /* 0x000000ffff077224 */ /* 0x000fe200078e0021 */
[C---:B------:R-:W-:Y:S01]  /*0c30*/  FSETP.GEU.AND P2, PT, |R9|.reuse, 1.469367938527859385e-39, PT ;  /* 0x001000000900780b */ /* 0x040fe20003f4e200 */
[----:B------:R-:W-:Y:S01]  /*0c40*/  IMAD.MOV.U32 R12, RZ, RZ, 0x1 ;  /* 0x00000001ff0c7424 */ /* 0x000fe200078e00ff */
[----:B------:R-:W-:Y:S01]  /*0c50*/  LOP3.LUT R5, R4, 0x3ff00000, RZ, 0xfc, !PT ;  /* 0x3ff0000004057812 */ /* 0x000fe200078efcff */
[----:B------:R-:W-:Y:S01]  /*0c60*/  IMAD.MOV.U32 R4, RZ, RZ, R32 ;  /* 0x000000ffff047224 */ /* 0x000fe200078e0020 */
[----:B------:R-:W-:Y:S01]  /*0c70*/  LOP3.LUT R29, R9, 0x7ff00000, RZ, 0xc0, !PT ;  /* 0x7ff00000091d7812 */ /* 0x000fe200078ec0ff */
[----:B------:R-:W-:Y:S01]  /*0c80*/  IMAD.MOV.U32 R28, RZ, RZ, 0x1ca00000 ;  /* 0x1ca00000ff1c7424 */ /* 0x000fe200078e00ff */
[----:B------:R-:W-:Y:S01]  /*0c90*/  LOP3.LUT R32, R33, 0x7ff00000, RZ, 0xc0, !PT ;  /* 0x7ff0000021207812 */ /* 0x000fe200078ec0ff */
[----:B------:R-:W-:Y:S02]  /*0ca0*/  BSSY.RECONVERGENT B1, `(.L_x_11) ;  /* 0x000004e000017945 */ /* 0x000fe40003800200 */
[----:B------:R-:W-:Y:S01]  /*0cb0*/  @!P0 DMUL R4, R6, 8.98846567431157953865e+307 ;  /* 0x7fe0000006048828 */ /* 0x000fe20000000000 */
[----:B------:R-:W-:Y:S01]  /*0cc0*/  ISETP.GE.U32.AND P1, PT, R29, R32, PT ;  /* 0x000000201d00720c */ /* 0x000fe20003f26070 */
[----:B------:R-:W-:-:S02]  /*0cd0*/  IMAD.MOV.U32 R31, RZ, RZ, R29 ;  /* 0x000000ffff1f7224 */ /* 0x000fc400078e001d */
[----:B------:R-:W-:Y:S02]  /*0ce0*/  @!P2 LOP3.LUT R14, R7, 0x7ff00000, RZ, 0xc0, !PT ;  /* 0x7ff00000070ea812 */ /* 0x000fe400078ec0ff */
[----:B------:R-:W0:Y:S02]  /*0cf0*/  MUFU.RCP64H R13, R5 ;  /* 0x00000005000d7308 */ /* 0x000e240000001800 */
[----:B------:R-:W-:Y:S02]  /*0d00*/  @!P2 ISETP.GE.U32.AND P3, PT, R29, R14, PT ;  /* 0x0000000e1d00a20c */ /* 0x000fe40003f66070 */
[----:B------:R-:W-:Y:S02]  /*0d10*/  @!P0 LOP3.LUT R32, R5, 0x7ff00000, RZ, 0xc0, !PT ;  /* 0x7ff0000005208812 */ /* 0x000fe400078ec0ff */
[----:B------:R-:W-:-:S04]  /*0d20*/  @!P2 SEL R15, R28, 0x63400000, !P3 ;  /* 0x634000001c0fa807 */ /* 0x000fc80005800000 */
[----:B------:R-:W-:-:S04]  /*0d30*/  @!P2 LOP3.LUT R26, R15, 0x80000000, R9, 0xf8, !PT ;  /* 0x800000000f1aa812 */ /* 0x000fc800078ef809 */
[----:B------:R-:W-:Y:S01]  /*0d40*/  @!P2 LOP3.LUT R27, R26, 0x100000, RZ, 0xfc, !PT ;  /* 0x001000001a1ba812 */ /* 0x000fe200078efcff */
[----:B------:R-:W-:Y:S01]  /*0d50*/  @!P2 IMAD.MOV.U32 R26, RZ, RZ, RZ ;  /* 0x000000ffff1aa224 */ /* 0x000fe200078e00ff */
[----:B0-----:R-:W-:-:S08]  /*0d60*/  DFMA R10, R12, -R4, 1 ;  /* 0x3ff000000c0a742b */ /* 0x001fd00000000804 */
[----:B------:R-:W-:-:S08]  /*0d70*/  DFMA R10, R10, R10, R10 ;  /* 0x0000000a0a0a722b */ /* 0x000fd0000000000a */
[----:B------:R-:W-:Y:S01]  /*0d80*/  DFMA R12, R12, R10, R12 ;  /* 0x0000000a0c0c722b */ /* 0x000fe2000000000c */
[----:B------:R-:W-:Y:S01]  /*0d90*/  SEL R11, R28, 0x63400000, !P1 ;  /* 0x634000001c0b7807 */ /* 0x000fe20004800000 */
[----:B------:R-:W-:-:S03]  /*0da0*/  IMAD.MOV.U32 R10, RZ, RZ, R8 ;  /* 0x000000ffff0a7224 */ /* 0x000fc600078e0008 */
[----:B------:R-:W-:-:S03]  /*0db0*/  LOP3.LUT R11, R11, 0x800fffff, R9, 0xf8, !PT ;  /* 0x800fffff0b0b7812 */ /* 0x000fc600078ef809 */
[----:B------:R-:W-:-:S03]  /*0dc0*/  DFMA R14, R12, -R4, 1 ;  /* 0x3ff000000c0e742b */ /* 0x000fc60000000804 */
[----:B------:R-:W-:-:S05]  /*0dd0*/  @!P2 DFMA R10, R10, 2, -R26 ;  /* 0x400000000a0aa82b */ /* 0x000fca000000081a */
[----:B------:R-:W-:-:S05]  /*0de0*/  DFMA R14, R12, R14, R12 ;  /* 0x0000000e0c0e722b */ /* 0x000fca000000000c */
[----:B------:R-:W-:-:S03]  /*0df0*/  @!P2 LOP3.LUT R31, R11, 0x7ff00000, RZ, 0xc0, !PT ;  /* 0x7ff000000b1fa812 */ /* 0x000fc600078ec0ff */
[----:B------:R-:W-:Y:S02]  /*0e00*/  DMUL R12, R14, R10 ;  /* 0x0000000a0e0c7228 */ /* 0x000fe40000000000 */
[----:B------:R-:W-:-:S05]  /*0e10*/  VIADD R33, R31, 0xffffffff ;  /* 0xffffffff1f217836 */ /* 0x000fca0000000000 */
[----:B------:R-:W-:Y:S01]  /*0e20*/  ISETP.GT.U32.AND P0, PT, R33, 0x7feffffe, PT ;  /* 0x7feffffe2100780c */ /* 0x000fe20003f04070 */
[----:B------:R-:W-:Y:S01]  /*0e30*/  VIADD R33, R32, 0xffffffff ;  /* 0xffffffff20217836 */ /* 0x000fe20000000000 */
[----:B------:R-:W-:-:S04]  /*0e40*/  DFMA R26, R12, -R4, R10 ;  /* 0x800000040c1a722b */ /* 0x000fc8000000000a */
[----:B------:R-:W-:-:S04]  /*0e50*/  ISETP.GT.U32.OR P0, PT, R33, 0x7feffffe, P0 ;  /* 0x7feffffe2100780c */ /* 0x000fc80000704470 */
[----:B------:R-:W-:-:S09]  /*0e60*/  DFMA R12, R14, R26, R12 ;  /* 0x0000001a0e0c722b */ /* 0x000fd2000000000c */
[----:B------:R-:W-:Y:S05]  /*0e70*/  @P0 BRA `(.L_x_12) ;  /* 0x00000000006c0947 */ /* 0x000fea0003800000 */
[----:B------:R-:W-:Y:S01]  /*0e80*/  LOP3.LUT R14, R7, 0x7ff00000, RZ, 0xc0, !PT ;  /* 0x7ff00000070e7812 */ /* 0x000fe200078ec0ff */
[----:B------:R-:W-:-:S03]  /*0e90*/  IMAD.MOV.U32 R26, RZ, RZ, RZ ;  /* 0x000000ffff1a7224 */ /* 0x000fc600078e00ff */
[CC--:B------:R-:W-:Y:S02]  /*0ea0*/  VIADDMNMX R8, R29.reuse, -R14.reuse, 0xb9600000, !PT ;  /* 0xb96000001d087446 */ /* 0x0c0fe4000780090e */
[----:B------:R-:W-:Y:S02]  /*0eb0*/  ISETP.GE.U32.AND P0, PT, R29, R14, PT ;  /* 0x0000000e1d00720c */ /* 0x000fe40003f06070 */
[----:B------:R-:W-:Y:S02]  /*0ec0*/  VIMNMX R8, PT, PT, R8, 0x46a00000, PT ;  /* 0x46a0000008087848 */ /* 0x000fe40003fe0100 */
[----:B------:R-:W-:-:S05]  /*0ed0*/  SEL R9, R28, 0x63400000, !P0 ;  /* 0x634000001c097807 */ /* 0x000fca0004000000 */
[----:B------:R-:W-:-:S04]  /*0ee0*/  IMAD.IADD R8, R8, 0x1, -R9 ;  /* 0x0000000108087824 */ /* 0x000fc800078e0a09 */
[----:B------:R-:W-:-:S06]  /*0ef0*/  VIADD R27, R8, 0x7fe00000 ;  /* 0x7fe00000081b7836 */ /* 0x000fcc0000000000 */
[----:B------:R-:W-:-:S10]  /*0f00*/  DMUL R14, R12, R26 ;  /* 0x0000001a0c0e7228 */ /* 0x000fd40000000000 */
[----:B------:R-:W-:-:S13]  /*0f10*/  FSETP.GTU.AND P0, PT, |R15|, 1.469367938527859385e-39, PT ;  /* 0x001000000f00780b */ /* 0x000fda0003f0c200 */
[----:B------:R-:W-:Y:S05]  /*0f20*/  @P0 BRA `(.L_x_13) ;  /* 0x0000000000940947 */ /* 0x000fea0003800000 */
[----:B------:R-:W-:Y:S01]  /*0f30*/  DFMA R4, R12, -R4, R10 ;  /* 0x800000040c04722b */ /* 0x000fe2000000000a */
[----:B------:R-:W-:-:S09]  /*0f40*/  IMAD.MOV.U32 R26, RZ, RZ, RZ ;  /* 0x000000ffff1a7224 */ /* 0x000fd200078e00ff */
[C---:B------:R-:W-:Y:S02]  /*0f50*/  FSETP.NEU.AND P0, PT, R5.reuse, RZ, PT ;  /* 0x000000ff0500720b */ /* 0x040fe40003f0d000 */
[----:B------:R-:W-:-:S04]  /*0f60*/  LOP3.LUT R7, R5, 0x80000000, R7, 0x48, !PT ;  /* 0x8000000005077812 */ /* 0x000fc800078e4807 */
[----:B------:R-:W-:-:S07]  /*0f70*/  LOP3.LUT R27, R7, R27, RZ, 0xfc, !PT ;  /* 0x0000001b071b7212 */ /* 0x000fce00078efcff */
[----:B------:R-:W-:Y:S05]  /*0f80*/  @!P0 BRA `(.L_x_13) ;  /* 0x00000000007c8947 */ /* 0x000fea0003800000 */
[----:B------:R-:W-:Y:S02]  /*0f90*/  IMAD.MOV R5, RZ, RZ, -R8 ;  /* 0x000000ffff057224 */ /* 0x000fe400078e0a08 */
[----:B------:R-:W-:-:S06]  /*0fa0*/  IMAD.MOV.U32 R4, RZ, RZ, RZ ;  /* 0x000000ffff047224 */ /* 0x000fcc00078e00ff */
[----:B------:R-:W-:Y:S02]  /*0fb0*/  DFMA R4, R14, -R4, R12 ;  /* 0x800000040e04722b */ /* 0x000fe4000000000c */
[----:B------:R-:W-:-:S04]  /*0fc0*/  DMUL.RP R12, R12, R26 ;  /* 0x0000001a0c0c7228 */ /* 0x000fc80000008000 */
[----:B------:R-:W-:-:S04]  /*0fd0*/  IADD3 R4, PT, PT, -R8, -0x43300000, RZ ;  /* 0xbcd0000008047810 */ /* 0x000fc80007ffe1ff */
[----:B------:R-:W-:Y:S02]  /*0fe0*/  FSETP.NEU.AND P0, PT, |R5|, R4, PT ;  /* 0x000000040500720b */ /* 0x000fe40003f0d200 */
[----:B------:R-:W-:Y:S02]  /*0ff0*/  LOP3.LUT R7, R13, R7, RZ, 0x3c, !PT ;  /* 0x000000070d077212 */ /* 0x000fe400078e3cff */
[----:B------:R-:W-:Y:S02]  /*1000*/  FSEL R14, R12, R14, !P0 ;  /* 0x0000000e0c0e7208 */ /* 0x000fe40004000000 */
[----:B------:R-:W-:Y:S01]  /*1010*/  FSEL R15, R7, R15, !P0 ;  /* 0x0000000f070f7208 */ /* 0x000fe20004000000 */
[----:B------:R-:W-:Y:S06]  /*1020*/  BRA `(.L_x_13) ;  /* 0x0000000000547947 */ /* 0x000fec0003800000 */
.L_x_12:
[----:B------:R-:W-:-:S14]  /*1030*/  DSETP.NAN.AND P0, PT, R8, R8, PT ;  /* 0x000000080800722a */ /* 0x000fdc0003f08000 */
[----:B------:R-:W-:Y:S05]  /*1040*/  @P0 BRA `(.L_x_14) ;  /* 0x0000000000440947 */ /* 0x000fea0003800000 */
[----:B------:R-:W-:-:S14]  /*1050*/  DSETP.NAN.AND P0, PT, R6, R6, PT ;  /* 0x000000060600722a */ /* 0x000fdc0003f08000 */
[----:B------:R-:W-:Y:S05]  /*1060*/  @P0 BRA `(.L_x_15) ;  /* 0x0000000000300947 */ /* 0x000fea0003800000 */
[----:B------:R-:W-:Y:S01]  /*1070*/  ISETP.NE.AND P0, PT, R31, R32, PT ;  /* 0x000000201f00720c */ /* 0x000fe20003f05270 */
[----:B------:R-:W-:Y:S02]  /*1080*/  IMAD.MOV.U32 R14, RZ, RZ, 0x0 ;  /* 0x00000000ff0e7424 */ /* 0x000fe400078e00ff */
[----:B------:R-:W-:-:S10]  /*1090*/  IMAD.MOV.U32 R15, RZ, RZ, -0x80000 ;  /* 0xfff80000ff0f7424 */ /* 0x000fd400078e00ff */
[----:B------:R-:W-:Y:S05]  /*10a0*/  @!P0 BRA `(.L_x_13) ;  /* 0x0000000000348947 */ /* 0x000fea0003800000 */
[----:B------:R-:W-:Y:S02]  /*10b0*/  ISETP.NE.AND P0, PT, R31, 0x7ff00000, PT ;  /* 0x7ff000001f00780c */ /* 0x000fe40003f05270 */
[----:B------:R-:W-:Y:S02]  /*10c0*/  LOP3.LUT R15, R9, 0x80000000, R7, 0x48, !PT ;  /* 0x80000000090f7812 */ /* 0x000fe400078e4807 */
[----:B------:R-:W-:-:S13]  /*10d0*/  ISETP.EQ.OR P0, PT, R32, RZ, !P0 ;  /* 0x000000ff2000720c */ /* 0x000fda0004702670 */
[----:B------:R-:W-:Y:S01]  /*10e0*/  @P0 LOP3.LUT R4, R15, 0x7ff00000, RZ, 0xfc, !PT ;  /* 0x7ff000000f040812 */ /* 0x000fe200078efcff */
[----:B------:R-:W-:Y:S02]  /*10f0*/  @!P0 IMAD.MOV.U32 R14, RZ, RZ, RZ ;  /* 0x000000ffff0e8224 */ /* 0x000fe400078e00ff */
[----:B------:R-:W-:Y:S02]  /*1100*/  @P0 IMAD.MOV.U32 R14, RZ, RZ, RZ ;  /* 0x000000ffff0e0224 */ /* 0x000fe400078e00ff */
[----:B------:R-:W-:Y:S01]  /*1110*/  @P0 IMAD.MOV.U32 R15, RZ, RZ, R4 ;  /* 0x000000ffff0f0224 */ /* 0x000fe200078e0004 */
[----:B------:R-:W-:Y:S06]  /*1120*/  BRA `(.L_x_13) ;  /* 0x0000000000147947 */ /* 0x000fec0003800000 */
.L_x_15:
[----:B------:R-:W-:Y:S01]  /*1130*/  LOP3.LUT R15, R7, 0x80000, RZ, 0xfc, !PT ;  /* 0x00080000070f7812 */ /* 0x000fe200078efcff */
[----:B------:R-:W-:Y:S01]  /*1140*/  IMAD.MOV.U32 R14, RZ, RZ, R6 ;  /* 0x000000ffff0e7224 */ /* 0x000fe200078e0006 */
[----:B------:R-:W-:Y:S06]  /*1150*/  BRA `(.L_x_13) ;  /* 0x0000000000087947 */ /* 0x000fec0003800000 */
.L_x_14:
[----:B------:R-:W-:Y:S01]  /*1160*/  LOP3.LUT R15, R9, 0x80000, RZ, 0xfc, !PT ;  /* 0x00080000090f7812 */ /* 0x000fe200078efcff */
[----:B------:R-:W-:-:S07]  /*1170*/  IMAD.MOV.U32 R14, RZ, RZ, R8 ;  /* 0x000000ffff0e7224 */ /* 0x000fce00078e0008 */
.L_x_13:
[----:B------:R-:W-:Y:S05]  /*1180*/  BSYNC.RECONVERGENT B1 ;  /* 0x0000000000017941 */ /* 0x000fea0003800200 */
.L_x_11:
[----:B------:R-:W-:Y:S02]  /*1190*/  IMAD.MOV.U32 R31, RZ, RZ, 0x0 ;  /* 0x00000000ff1f7424 */ /* 0x000fe400078e00ff */
[----:B------:R-:W-:Y:S02]  /*11a0*/  IMAD.MOV.U32 R26, RZ, RZ, R14 ;  /* 0x000000ffff1a7224 */ /* 0x000fe400078e000e */
[----:B------:R-:W-:Y:S01]  /*11b0*/  IMAD.MOV.U32 R27, RZ, RZ, R15 ;  /* 0x000000ffff1b7224 */ /* 0x000fe200078e000f */
[----:B------:R-:W-:Y:S06]  /*11c0*/  RET.REL.NODEC R30 `(_Z17dft_double_kernelPKfPfi) ;  /* 0xffffffec1e8c7950 */ /* 0x000fec0003c3ffff */
        .type           $_Z17dft_double_kernelPKfPfi$__internal_trig_reduction_slowpathd,@function
        .size           $_Z17dft_double_kernelPKfPfi$__internal_trig_reduction_slowpathd,(.L_x_46 - $_Z17dft_double_kernelPKfPfi$__internal_trig_reduction_slowpathd)
$_Z17dft_double_kernelPKfPfi$__internal_trig_reduction_slowpathd:
[--C-:B------:R-:W-:Y:S01]  /*11d0*/  SHF.R.U32.HI R12, RZ, 0x14, R14.reuse ;  /* 0x00000014ff0c7819 */ /* 0x100fe2000001160e */
[----:B------:R-:W-:Y:S02]  /*11e0*/  IMAD.MOV.U32 R9, RZ, RZ, R14 ;  /* 0x000000ffff097224 */ /* 0x000fe400078e000e */
[----:B------:R-:W-:Y:S01]  /*11f0*/  IMAD.MOV.U32 R4, RZ, RZ, RZ ;  /* 0x000000ffff047224 */ /* 0x000fe200078e00ff */
[----:B------:R-:W-:-:S04]  /*1200*/  LOP3.LUT R5, R12, 0x7ff, RZ, 0xc0, !PT ;  /* 0x000007ff0c057812 */ /* 0x000fc800078ec0ff */
[----:B------:R-:W-:-:S13]  /*1210*/  ISETP.NE.AND P0, PT, R5, 0x7ff, PT ;  /* 0x000007ff0500780c */ /* 0x000fda0003f05270 */
[----:B------:R-:W-:Y:S05]  /*1220*/  @!P0 BRA `(.L_x_16) ;  /* 0x0000000800448947 */ /* 0x000fea0003800000 */
[----:B------:R-:W-:Y:S01]  /*1230*/  VIADD R4, R5, 0xfffffc00 ;  /* 0xfffffc0005047836 */ /* 0x000fe20000000000 */
[----:B------:R-:W-:Y:S01]  /*1240*/  BSSY.RECONVERGENT B2, `(.L_x_17) ;  /* 0x000002e000027945 */ /* 0x000fe20003800200 */
[----:B------:R-:W-:-:S03]  /*1250*/  CS2R R6, SRZ ;  /* 0x0000000000067805 */ /* 0x000fc6000001ff00 */
[----:B------:R-:W-:Y:S02]  /*1260*/  SHF.R.U32.HI R15, RZ, 0x6, R4 ;  /* 0x00000006ff0f7819 */ /* 0x000fe40000011604 */
[----:B------:R-:W-:Y:S02]  /*1270*/  ISETP.GE.U32.AND P0, PT, R4, 0x80, PT ;  /* 0x000000800400780c */ /* 0x000fe40003f06070 */
[C---:B------:R-:W-:Y:S02]  /*1280*/  IADD3 R10, PT, PT, -R15.reuse, 0x13, RZ ;  /* 0x000000130f0a7810 */ /* 0x040fe40007ffe1ff */
[----:B------:R-:W-:Y:S02]  /*1290*/  IADD3 R11, PT, PT, -R15, 0xf, RZ ;  /* 0x0000000f0f0b7810 */ /* 0x000fe40007ffe1ff */
[----:B------:R-:W-:-:S04]  /*12a0*/  SEL R10, R10, 0x12, P0 ;  /* 0x000000120a0a7807 */ /* 0x000fc80000000000 */
[----:B------:R-:W-:-:S13]  /*12b0*/  ISETP.GE.AND P0, PT, R11, R10, PT ;  /* 0x0000000a0b00720c */ /* 0x000fda0003f06270 */
[----:B------:R-:W-:Y:S05]  /*12c0*/  @P0 BRA `(.L_x_18) ;  /* 0x0000000000940947 */ /* 0x000fea0003800000 */
[----:B------:R-:W0:Y:S01]  /*12d0*/  LDC.64 R4, c[0x0][0x358] ;  /* 0x0000d600ff047b82 */ /* 0x000e220000000a00 */
[C---:B------:R-:W-:Y:S01]  /*12e0*/  SHF.L.U64.HI R33, R8.reuse, 0xb, R9 ;  /* 0x0000000b08217819 */ /* 0x040fe20000010209 */
[----:B------:R-:W-:Y:S01]  /*12f0*/  BSSY.RECONVERGENT B3, `(.L_x_19) ;  /* 0x0000021000037945 */ /* 0x000fe20003800200 */
[----:B------:R-:W-:Y:S01]  /*1300*/  IMAD.SHL.U32 R13, R8, 0x800, RZ ;  /* 0x00000800080d7824 */ /* 0x000fe200078e00ff */
[----:B------:R-:W-:Y:S01]  /*1310*/  IADD3 R31, PT, PT, RZ, -R15, -R10 ;  /* 0x8000000fff1f7210 */ /* 0x000fe20007ffe80a */
[----:B------:R-:W-:Y:S01]  /*1320*/  IMAD.MOV.U32 R32, RZ, RZ, RZ ;  /* 0x000000ffff207224 */ /* 0x000fe200078e00ff */
[----:B------:R-:W-:Y:S02]  /*1330*/  CS2R R6, SRZ ;  /* 0x0000000000067805 */ /* 0x000fe4000001ff00 */
[----:B------:R-:W-:-:S07]  /*1340*/  LOP3.LUT R33, R33, 0x80000000, RZ, 0xfc, !PT ;  /* 0x8000000021217812 */ /* 0x000fce00078efcff */
.L_x_20:
[----:B------:R-:W1:Y:S01]  /*1350*/  LDC.64 R8, c[0x4][0x8] ;  /* 0x01000200ff087b82 */ /* 0x000e620000000a00 */
[----:B0-----:R-:W-:Y:S02]  /*1360*/  R2UR UR4, R4 ;  /* 0x00000000040472ca */ /* 0x001fe400000e0000 */
[----:B------:R-:W-:Y:S01]  /*1370*/  R2UR UR5, R5 ;  /* 0x00000000050572ca */ /* 0x000fe200000e0000 */
[----:B-1----:R-:W-:-:S12]  /*1380*/  IMAD.WIDE R8, R11, 0x8, R8 ;  /* 0x000000080b087825 */ /* 0x002fd800078e0208 */
[----:B------:R-:W2:Y:S01]  /*1390*/  LDG.E.64.CONSTANT R8, desc[UR4][R8.64] ;  /* 0x0000000408087981 */ /* 0x000ea2000c1e9b00 */
[----:B------:R-:W-:Y:S02]  /*13a0*/  VIADD R31, R31, 0x1 ;  /* 0x000000011f1f7836 */ /* 0x000fe40000000000 */
[----:B------:R-:W-:Y:S02]  /*13b0*/  VIADD R11, R11, 0x1 ;  /* 0x000000010b0b7836 */ /* 0x000fe40000000000 */
[----:B--2---:R-:W-:-:S04]  /*13c0*/  IMAD.WIDE.U32 R6, P2, R8, R13, R6 ;  /* 0x0000000d08067225 */ /* 0x004fc80007840006 */
[----:B------:R-:W-:Y:S02]  /*13d0*/  IMAD R35, R8, R33, RZ ;  /* 0x0000002108237224 */ /* 0x000fe400078e02ff */
[CC--:B------:R-:W-:Y:S02]  /*13e0*/  IMAD R34, R9.reuse, R13.reuse, RZ ;  /* 0x0000000d09227224 */ /* 0x0c0fe400078e02ff */
[----:B------:R-:W-:Y:S01]  /*13f0*/  IMAD.HI.U32 R37, R9, R13, RZ ;  /* 0x0000000d09257227 */ /* 0x000fe200078e00ff */
[----:B------:R-:W-:-:S03]  /*1400*/  IADD3 R7, P0, PT, R35, R7, RZ ;  /* 0x0000000723077210 */ /* 0x000fc60007f1e0ff */
[----:B------:R-:W-:Y:S01]  /*1410*/  IMAD R35, R32, 0x8, R1 ;  /* 0x0000000820237824 */ /* 0x000fe200078e0201 */
[----:B------:R-:W-:Y:S01]  /*1420*/  IADD3 R7, P1, PT, R34, R7, RZ ;  /* 0x0000000722077210 */ /* 0x000fe20007f3e0ff */
[----:B------:R-:W-:-:S04]  /*1430*/  IMAD.HI.U32 R34, R8, R33, RZ ;  /* 0x0000002108227227 */ /* 0x000fc800078e00ff */
[----:B------:R-:W-:Y:S01]  /*1440*/  IMAD.X R34, RZ, RZ, R34, P2 ;  /* 0x000000ffff227224 */ /* 0x000fe200010e0622 */
[----:B------:R0:W-:Y:S01]  /*1450*/  STL.64 [R35], R6 ;  /* 0x0000000623007387 */ /* 0x0001e20000100a00 */
[----:B------:R-:W-:-:S03]  /*1460*/  IMAD.HI.U32 R8, R9, R33, RZ ;  /* 0x0000002109087227 */ /* 0x000fc600078e00ff */
[----:B------:R-:W-:Y:S01]  /*1470*/  IADD3.X R34, P0, PT, R37, R34, RZ, P0, !PT ;  /* 0x0000002225227210 */ /* 0x000fe2000071e4ff */
[----:B------:R-:W-:Y:S02]  /*1480*/  IMAD R9, R9, R33, RZ ;  /* 0x0000002109097224 */ /* 0x000fe400078e02ff */
[----:B------:R-:W-:Y:S02]  /*1490*/  VIADD R32, R32, 0x1 ;  /* 0x0000000120207836 */ /* 0x000fe40000000000 */
[----:B------:R-:W-:Y:S01]  /*14a0*/  IMAD.X R8, RZ, RZ, R8, P0 ;  /* 0x000000ffff087224 */ /* 0x000fe200000e0608 */
[----:B------:R-:W-:Y:S02]  /*14b0*/  ISETP.NE.AND P0, PT, R31, -0xf, PT ;  /* 0xfffffff11f00780c */ /* 0x000fe40003f05270 */
[----:B------:R-:W-:-:S05]  /*14c0*/  IADD3.X R34, P1, PT, R9, R34, RZ, P1, !PT ;  /* 0x0000002209227210 */ /* 0x000fca0000f3e4ff */
[----:B0-----:R-:W-:Y:S02]  /*14d0*/  IMAD.X R7, RZ, RZ, R8, P1 ;  /* 0x000000ffff077224 */ /* 0x001fe400008e0608 */
[----:B------:R-:W-:-:S04]  /*14e0*/  IMAD.MOV.U32 R6, RZ, RZ, R34 ;  /* 0x000000ffff067224 */ /* 0x000fc800078e0022 */
[----:B------:R-:W-:Y:S05]  /*14f0*/  @P0 BRA `(.L_x_20) ;  /* 0xfffffffc00940947 */ /* 0x000fea000383ffff */
[----:B------:R-:W-:Y:S05]  /*1500*/  BSYNC.RECONVERGENT B3 ;  /* 0x0000000000037941 */ /* 0x000fea0003800200 */
.L_x_19:
[----:B------:R-:W-:-:S07]  /*1510*/  IMAD.MOV.U32 R11, RZ, RZ, R10 ;  /* 0x000000ffff0b7224 */ /* 0x000fce00078e000a */
.L_x_18:
[----:B------:R-:W-:Y:S05]  /*1520*/  BSYNC.RECONVERGENT B2 ;  /* 0x0000000000027941 */ /* 0x000fea0003800200 */
.L_x_17:
[----:B------:R-:W-:Y:S01]  /*1530*/  LOP3.LUT P0, R35, R12, 0x3f, RZ, 0xc0, !PT ;  /* 0x0000003f0c237812 */ /* 0x000fe2000780c0ff */
[----:B------:R-:W-:-:S04]  /*1540*/  IMAD.IADD R4, R15, 0x1, R11 ;  /* 0x000000010f047824 */ /* 0x000fc800078e020b */
[----:B------:R-:W-:-:S05]  /*1550*/  IMAD.U32 R37, R4, 0x8, R1 ;  /* 0x0000000804257824 */ /* 0x000fca00078e0001 */
[----:B------:R0:W-:Y:S04]  /*1560*/  STL.64 [R37+-0x78], R6 ;  /* 0xffff880625007387 */ /* 0x0001e80000100a00 */
[----:B------:R-:W2:Y:S04]  /*1570*/  @P0 LDL.64 R12, [R1+0x8] ;  /* 0x00000800010c0983 */ /* 0x000ea80000100a00 */
[----:B------:R-:W3:Y:S04]  /*1580*/  LDL.64 R8, [R1+0x10] ;  /* 0x0000100001087983 */ /* 0x000ee80000100a00 */
[----:B------:R-:W4:Y:S01]  /*1590*/  LDL.64 R4, [R1+0x18] ;  /* 0x0000180001047983 */ /* 0x000f220000100a00 */
[----:B------:R-:W-:Y:S01]  /*15a0*/  @P0 LOP3.LUT R10, R35, 0x3f, RZ, 0x3c, !PT ;  /* 0x0000003f230a0812 */ /* 0x000fe200078e3cff */
[----:B------:R-:W-:Y:S01]  /*15b0*/  BSSY.RECONVERGENT B2, `(.L_x_21) ;  /* 0x0000034000027945 */ /* 0x000fe20003800200 */
[----:B--2---:R-:W-:-:S02]  /*15c0*/  @P0 SHF.R.U64 R11, R12, 0x1, R13 ;  /* 0x000000010c0b0819 */ /* 0x004fc4000000120d */
[----:B------:R-:W-:Y:S02]  /*15d0*/  @P0 SHF.R.U32.HI R13, RZ, 0x1, R13 ;  /* 0x00000001ff0d0819 */ /* 0x000fe4000001160d */
[CC--:B---3--:R-:W-:Y:S02]  /*15e0*/  @P0 SHF.L.U32 R15, R8.reuse, R35.reuse, RZ ;  /* 0x00000023080f0219 */ /* 0x0c8fe400000006ff */
[----:B0-----:R-:W-:Y:S02]  /*15f0*/  @P0 SHF.R.U64 R6, R11, R10, R13 ;  /* 0x0000000a0b060219 */ /* 0x001fe4000000120d */
[--C-:B------:R-:W-:Y:S02]  /*1600*/  @P0 SHF.R.U32.HI R33, RZ, 0x1, R9.reuse ;  /* 0x00000001ff210819 */ /* 0x100fe40000011609 */
[C-C-:B------:R-:W-:Y:S02]  /*1610*/  @P0 SHF.R.U64 R31, R8.reuse, 0x1, R9.reuse ;  /* 0x00000001081f0819 */ /* 0x140fe40000001209 */
[----:B------:R-:W-:-:S02]  /*1620*/  @P0 SHF.L.U64.HI R12, R8, R35, R9 ;  /* 0x00000023080c0219 */ /* 0x000fc40000010209 */
[----:B------:R-:W-:Y:S02]  /*1630*/  @P0 SHF.R.U32.HI R7, RZ, R10, R13 ;  /* 0x0000000aff070219 */ /* 0x000fe4000001160d */
[----:B------:R-:W-:Y:S02]  /*1640*/  @P0 LOP3.LUT R8, R15, R6, RZ, 0xfc, !PT ;  /* 0x000000060f080212 */ /* 0x000fe400078efcff */
[----:B----4-:R-:W-:Y:S02]  /*1650*/  @P0 SHF.L.U32 R11, R4, R35, RZ ;  /* 0x00000023040b0219 */ /* 0x010fe400000006ff */
[----:B------:R-:W-:Y:S01]  /*1660*/  @P0 SHF.R.U64 R32, R31, R10, R33 ;  /* 0x0000000a1f200219 */ /* 0x000fe20000001221 */
[----:B------:R-:W-:Y:S01]  /*1670*/  IMAD.SHL.U32 R6, R8, 0x4, RZ ;  /* 0x0000000408067824 */ /* 0x000fe200078e00ff */
[----:B------:R-:W-:Y:S02]  /*1680*/  @P0 LOP3.LUT R9, R12, R7, RZ, 0xfc, !PT ;  /* 0x000000070c090212 */ /* 0x000fe400078efcff */
[----:B------:R-:W-:-:S02]  /*1690*/  @P0 SHF.L.U64.HI R35, R4, R35, R5 ;  /* 0x0000002304230219 */ /* 0x000fc40000010205 */
[----:B------:R-:W-:Y:S02]  /*16a0*/  @P0 SHF.R.U32.HI R10, RZ, R10, R33 ;  /* 0x0000000aff0a0219 */ /* 0x000fe40000011621 */
[----:B------:R-:W-:Y:S02]  /*16b0*/  @P0 LOP3.LUT R4, R11, R32, RZ, 0xfc, !PT ;  /* 0x000000200b040212 */ /* 0x000fe400078efcff */
[----:B------:R-:W-:Y:S02]  /*16c0*/  SHF.L.U64.HI R7, R8, 0x2, R9 ;  /* 0x0000000208077819 */ /* 0x000fe40000010209 */
[----:B------:R-:W-:Y:S02]  /*16d0*/  @P0 LOP3.LUT R5, R35, R10, RZ, 0xfc, !PT ;  /* 0x0000000a23050212 */ /* 0x000fe400078efcff */
[----:B------:R-:W-:Y:S02]  /*16e0*/  SHF.L.W.U32.HI R9, R9, 0x2, R4 ;  /* 0x0000000209097819 */ /* 0x000fe40000010e04 */
[----:B------:R-:W-:-:S02]  /*16f0*/  IADD3 RZ, P0, PT, RZ, -R6, RZ ;  /* 0x80000006ffff7210 */ /* 0x000fc40007f1e0ff */
[----:B------:R-:W-:Y:S02]  /*1700*/  LOP3.LUT R8, RZ, R7, RZ, 0x33, !PT ;  /* 0x00000007ff087212 */ /* 0x000fe400078e33ff */
[----:B------:R-:W-:Y:S02]  /*1710*/  SHF.L.W.U32.HI R4, R4, 0x2, R5 ;  /* 0x0000000204047819 */ /* 0x000fe40000010e05 */
[----:B------:R-:W-:Y:S02]  /*1720*/  LOP3.LUT R11, RZ, R9, RZ, 0x33, !PT ;  /* 0x00000009ff0b7212 */ /* 0x000fe400078e33ff */
[----:B------:R-:W-:Y:S02]  /*1730*/  IADD3.X R10, P0, PT, RZ, R8, RZ, P0, !PT ;  /* 0x00000008ff0a7210 */ /* 0x000fe4000071e4ff */
[----:B------:R-:W-:Y:S02]  /*1740*/  LOP3.LUT R8, RZ, R4, RZ, 0x33, !PT ;  /* 0x00000004ff087212 */ /* 0x000fe400078e33ff */
[----:B------:R-:W-:-:S02]  /*1750*/  IADD3.X R12, P1, PT, RZ, R11, RZ, P0, !PT ;  /* 0x0000000bff0c7210 */ /* 0x000fc4000073e4ff */
[----:B------:R-:W-:-:S03]  /*1760*/  ISETP.GT.U32.AND P2, PT, R9, -0x1, PT ;  /* 0xffffffff0900780c */ /* 0x000fc60003f44070 */
[----:B------:R-:W-:Y:S01]  /*1770*/  IMAD.X R11, RZ, RZ, R8, P1 ;  /* 0x000000ffff0b7224 */ /* 0x000fe200008e0608 */
[----:B------:R-:W-:-:S04]  /*1780*/  ISETP.GT.AND.EX P0, PT, R4, -0x1, PT, P2 ;  /* 0xffffffff0400780c */ /* 0x000fc80003f04320 */
[----:B------:R-:W-:Y:S02]  /*1790*/  SEL R8, R4, R11, P0 ;  /* 0x0000000b04087207 */ /* 0x000fe40000000000 */
[----:B------:R-:W-:Y:S02]  /*17a0*/  SEL R13, R9, R12, P0 ;  /* 0x0000000c090d7207 */ /* 0x000fe40000000000 */
[----:B------:R-:W-:Y:S02]  /*17b0*/  ISETP.NE.U32.AND P1, PT, R8, RZ, PT ;  /* 0x000000ff0800720c */ /* 0x000fe40003f25070 */
[----:B------:R-:W-:Y:S02]  /*17c0*/  SEL R7, R7, R10, P0 ;  /* 0x0000000a07077207 */ /* 0x000fe40000000000 */
[----:B------:R-:W-:Y:S01]  /*17d0*/  SEL R11, R13, R8, !P1 ;  /* 0x000000080d0b7207 */ /* 0x000fe20004800000 */
[----:B------:R-:W-:-:S05]  /*17e0*/  @!P0 IMAD.MOV R6, RZ, RZ, -R6 ;  /* 0x000000ffff068224 */ /* 0x000fca00078e0a06 */
[----:B------:R-:W0:Y:S02]  /*17f0*/  FLO.U32 R11, R11 ;  /* 0x0000000b000b7300 */ /* 0x000e2400000e0000 */
[C---:B0-----:R-:W-:Y:S02]  /*1800*/  IADD3 R12, PT, PT, -R11.reuse, 0x1f, RZ ;  /* 0x0000001f0b0c7810 */ /* 0x041fe40007ffe1ff */
[----:B------:R-:W-:-:S03]  /*1810*/  IADD3 R9, PT, PT, -R11, 0x3f, RZ ;  /* 0x0000003f0b097810 */ /* 0x000fc60007ffe1ff */
[----:B------:R-:W-:-:S05]  /*1820*/  @P1 IMAD.MOV R9, RZ, RZ, R12 ;  /* 0x000000ffff091224 */ /* 0x000fca00078e020c */
[----:B------:R-:W-:-:S13]  /*1830*/  ISETP.NE.AND P1, PT, R9, RZ, PT ;  /* 0x000000ff0900720c */ /* 0x000fda0003f25270 */
[----:B------:R-:W-:Y:S05]  /*1840*/  @!P1 BRA `(.L_x_22) ;  /* 0x0000000000289947 */ /* 0x000fea0003800000 */
[--C-:B------:R-:W-:Y:S02]  /*1850*/  SHF.R.U64 R10, R6, 0x1, R7.reuse ;  /* 0x00000001060a7819 */ /* 0x100fe40000001207 */
[C---:B------:R-:W-:Y:S02]  /*1860*/  LOP3.LUT R6, R9.reuse, 0x3f, RZ, 0xc0, !PT ;  /* 0x0000003f09067812 */ /* 0x040fe400078ec0ff */
[----:B------:R-:W-:Y:S02]  /*1870*/  SHF.R.U32.HI R12, RZ, 0x1, R7 ;  /* 0x00000001ff0c7819 */ /* 0x000fe40000011607 */
[----:B------:R-:W-:Y:S02]  /*1880*/  LOP3.LUT R7, R9, 0x3f, RZ, 0xc, !PT ;  /* 0x0000003f09077812 */ /* 0x000fe400078e0cff */
[CC--:B------:R-:W-:Y:S02]  /*1890*/  SHF.L.U64.HI R8, R13.reuse, R6.reuse, R8 ;  /* 0x000000060d087219 */ /* 0x0c0fe40000010208 */
[----:B------:R-:W-:-:S02]  /*18a0*/  SHF.L.U32 R6, R13, R6, RZ ;  /* 0x000000060d067219 */ /* 0x000fc400000006ff */
[-CC-:B------:R-:W-:Y:S02]  /*18b0*/  SHF.R.U64 R13, R10, R7.reuse, R12.reuse ;  /* 0x000000070a0d7219 */ /* 0x180fe4000000120c */
[----:B------:R-:W-:Y:S02]  /*18c0*/  SHF.R.U32.HI R7, RZ, R7, R12 ;  /* 0x00000007ff077219 */ /* 0x000fe4000001160c */
[----:B------:R-:W-:Y:S02]  /*18d0*/  LOP3.LUT R13, R6, R13, RZ, 0xfc, !PT ;  /* 0x0000000d060d7212 */ /* 0x000fe400078efcff */
[----:B------:R-:W-:-:S07]  /*18e0*/  LOP3.LUT R8, R8, R7, RZ, 0xfc, !PT ;  /* 0x0000000708087212 */ /* 0x000fce00078efcff */
.L_x_22:
[----:B------:R-:W-:Y:S05]  /*18f0*/  BSYNC.RECONVERGENT B2 ;  /* 0x0000000000027941 */ /* 0x000fea0003800200 */
.L_x_21:
[----:B------:R-:W-:-:S04]  /*1900*/  IMAD.WIDE.U32 R10, R13, 0x2168c235, RZ ;  /* 0x2168c2350d0a7825 */ /* 0x000fc800078e00ff */
[----:B------:R-:W-:Y:S01]  /*1910*/  IMAD.MOV.U32 R6, RZ, RZ, R11 ;  /* 0x000000ffff067224 */ /* 0x000fe200078e000b */
[----:B------:R-:W-:Y:S01]  /*1920*/  IADD3 RZ, P1, PT, R10, R10, RZ ;  /* 0x0000000a0aff7210 */ /* 0x000fe20007f3e0ff */
[----:B------:R-:W-:Y:S02]  /*1930*/  IMAD.MOV.U32 R7, RZ, RZ, RZ ;  /* 0x000000ffff077224 */ /* 0x000fe400078e00ff */
[----:B------:R-:W-:-:S04]  /*1940*/  IMAD.HI.U32 R11, R8, -0x36f0255e, RZ ;  /* 0xc90fdaa2080b7827 */ /* 0x000fc800078e00ff */
[----:B------:R-:W-:-:S04]  /*1950*/  IMAD.WIDE.U32 R6, R13, -0x36f0255e, R6 ;  /* 0xc90fdaa20d067825 */ /* 0x000fc800078e0006 */
[C---:B------:R-:W-:Y:S02]  /*1960*/  IMAD R13, R8.reuse, -0x36f0255e, RZ ;  /* 0xc90fdaa2080d7824 */ /* 0x040fe400078e02ff */
[----:B------:R-:W-:-:S04]  /*1970*/  IMAD.WIDE.U32 R6, P2, R8, 0x2168c235, R6 ;  /* 0x2168c23508067825 */ /* 0x000fc80007840006 */
[----:B------:R-:W-:Y:S01]  /*1980*/  IMAD.X R8, RZ, RZ, R11, P2 ;  /* 0x000000ffff087224 */ /* 0x000fe200010e060b */
[----:B------:R-:W-:Y:S02]  /*1990*/  IADD3 R7, P2, PT, R13, R7, RZ ;  /* 0x000000070d077210 */ /* 0x000fe40007f5e0ff */
[----:B------:R-:W-:Y:S02]  /*19a0*/  IADD3.X RZ, P1, PT, R6, R6, RZ, P1, !PT ;  /* 0x0000000606ff7210 */ /* 0x000fe40000f3e4ff */
[C---:B------:R-:W-:Y:S01]  /*19b0*/  ISETP.GT.U32.AND P3, PT, R7.reuse, RZ, PT ;  /* 0x000000ff0700720c */ /* 0x040fe20003f64070 */
[----:B------:R-:W-:Y:S01]  /*19c0*/  IMAD.X R8, RZ, RZ, R8, P2 ;  /* 0x000000ffff087224 */ /* 0x000fe200010e0608 */
[----:B------:R-:W-:-:S04]  /*19d0*/  IADD3.X R6, P2, PT, R7, R7, RZ, P1, !PT ;  /* 0x0000000707067210 */ /* 0x000fc80000f5e4ff */
[C---:B------:R-:W-:Y:S01]  /*19e0*/  ISETP.GT.AND.EX P1, PT, R8.reuse, RZ, PT, P3 ;  /* 0x000000ff0800720c */ /* 0x040fe20003f24330 */
[----:B------:R-:W-:-:S03]  /*19f0*/  IMAD.X R11, R8, 0x1, R8, P2 ;  /* 0x00000001080b7824 */ /* 0x000fc600010e0608 */
[----:B------:R-:W-:Y:S02]  /*1a00*/  SEL R6, R6, R7, P1 ;  /* 0x0000000706067207 */ /* 0x000fe40000800000 */
[----:B------:R-:W-:Y:S02]  /*1a10*/  SEL R7, R11, R8, P1 ;  /* 0x000000080b077207 */ /* 0x000fe40000800000 */
[----:B------:R-:W-:Y:S02]  /*1a20*/  IADD3 R8, P2, PT, R6, 0x1, RZ ;  /* 0x0000000106087810 */ /* 0x000fe40007f5e0ff */
[----:B------:R-:W-:Y:S02]  /*1a30*/  SEL R10, RZ, 0xffffffff, !P1 ;  /* 0xffffffffff0a7807 */ /* 0x000fe40004800000 */
[----:B------:R-:W-:Y:S01]  /*1a40*/  LOP3.LUT P1, R6, R14, 0x80000000, RZ, 0xc0, !PT ;  /* 0x800000000e067812 */ /* 0x000fe2000782c0ff */
[----:B------:R-:W-:Y:S01]  /*1a50*/  IMAD.X R7, RZ, RZ, R7, P2 ;  /* 0x000000ffff077224 */ /* 0x000fe200010e0607 */
[----:B------:R-:W-:Y:S01]  /*1a60*/  SHF.R.U32.HI R11, RZ, 0x1e, R5 ;  /* 0x0000001eff0b7819 */ /* 0x000fe20000011605 */
[----:B------:R-:W-:Y:S01]  /*1a70*/  IMAD.IADD R9, R10, 0x1, -R9 ;  /* 0x000000010a097824 */ /* 0x000fe200078e0a09 */
[----:B------:R-:W-:-:S02]  /*1a80*/  @!P0 LOP3.LUT R6, R6, 0x80000000, RZ, 0x3c, !PT ;  /* 0x8000000006068812 */ /* 0x000fc400078e3cff */
[----:B------:R-:W-:Y:S01]  /*1a90*/  SHF.R.U64 R8, R8, 0xa, R7 ;  /* 0x0000000a08087819 */ /* 0x000fe20000001207 */
[----:B------:R-:W-:Y:S01]  /*1aa0*/  IMAD.SHL.U32 R5, R9, 0x100000, RZ ;  /* 0x0010000009057824 */ /* 0x000fe200078e00ff */
[----:B------:R-:W-:Y:S02]  /*1ab0*/  LEA.HI R4, R4, R11, RZ, 0x1 ;  /* 0x0000000b04047211 */ /* 0x000fe400078f08ff */
[----:B------:R-:W-:-:S03]  /*1ac0*/  IADD3 R8, P2, PT, R8, 0x1, RZ ;  /* 0x0000000108087810 */ /* 0x000fc60007f5e0ff */
[----:B------:R-:W-:Y:S01]  /*1ad0*/  @P1 IMAD.MOV R4, RZ, RZ, -R4 ;  /* 0x000000ffff041224 */ /* 0x000fe200078e0a04 */
[----:B------:R-:W-:-:S04]  /*1ae0*/  LEA.HI.X R7, R7, RZ, RZ, 0x16, P2 ;  /* 0x000000ff07077211 */ /* 0x000fc800010fb4ff */
[--C-:B------:R-:W-:Y:S02]  /*1af0*/  SHF.R.U64 R8, R8, 0x1, R7.reuse ;  /* 0x0000000108087819 */ /* 0x100fe40000001207 */
[----:B------:R-:W-:Y:S02]  /*1b00*/  SHF.R.U32.HI R10, RZ, 0x1, R7 ;  /* 0x00000001ff0a7819 */ /* 0x000fe40000011607 */
[----:B------:R-:W-:-:S04]  /*1b10*/  IADD3 R8, P2, P3, RZ, RZ, R8 ;  /* 0x000000ffff087210 */ /* 0x000fc80007b5e008 */
[----:B------:R-:W-:-:S04]  /*1b20*/  IADD3.X R5, PT, PT, R5, 0x3fe00000, R10, P2, P3 ;  /* 0x3fe0000005057810 */ /* 0x000fc800017e640a */
[----:B------:R-:W-:-:S07]  /*1b30*/  LOP3.LUT R9, R5, R6, RZ, 0xfc, !PT ;  /* 0x0000000605097212 */ /* 0x000fce00078efcff */
.L_x_16:
[----:B------:R-:W-:-:S04]  /*1b40*/  IMAD.MOV.U32 R31, RZ, RZ, 0x0 ;  /* 0x00000000ff1f7424 */ /* 0x000fc800078e00ff */
[----:B------:R-:W-:Y:S05]  /*1b50*/  RET.REL.NODEC R30 `(_Z17dft_double_kernelPKfPfi) ;  /* 0xffffffe41e287950 */ /* 0x000fea0003c3ffff */
.L_x_23:
[----:B------:R-:W-:-:S00]  /*1b60*/  BRA `(.L_x_23) ;  /* 0xfffffffc00fc7947 */ /* 0x000fc0000383ffff */
[----:B------:R-:W-:-:S00]  /*1b70*/  NOP ;  /* 0x0000000000007918 */ /* 0x000fc00000000000 */
        /* <DEDUP_REMOVED lines=8> */
.L_x_46:


//--------------------- .text._Z16fft_stage_kernelPfiii --------------------------
	.section	.text._Z16fft_stage_kernelPfiii,"ax",@progbits
	.align	128
        .global         _Z16fft_stage_kernelPfiii
        .type           _Z16fft_stage_kernelPfiii,@function
        .size           _Z16fft_stage_kernelPfiii,(.L_x_47 - _Z16fft_stage_kernelPfiii)
        .other          _Z16fft_stage_kernelPfiii,@"STO_CUDA_ENTRY STV_DEFAULT"
_Z16fft_stage_kernelPfiii:
.text._Z16fft_stage_kernelPfiii:
[----:B------:R-:W0:Y:S01]  /*0000*/  LDC R1, c[0x0][0x37c] ;  /* 0x0000df00ff017b82 */ /* 0x000e220000000800 */
[----:B------:R-:W1:Y:S07]  /*0010*/  S2R R3, SR_TID.X ;  /* 0x0000000000037919 */ /* 0x000e6e0000002100 */
[----:B------:R-:W1:Y:S01]  /*0020*/  S2UR UR5, SR_CTAID.X ;  /* 0x00000000000579c3 */ /* 0x000e620000002500 */
[----:B------:R-:W2:Y:S01]  /*0030*/  LDCU UR4, c[0x0][0x388] ;  /* 0x00007100ff0477ac */ /* 0x000ea20008000800 */
[----:B0-----:R-:W-:-:S06]  /*0040*/  VIADD R1, R1, 0xffffffe0 ;  /* 0xffffffe001017836 */ /* 0x001fcc0000000000 */
[----:B------:R-:W1:Y:S01]  /*0050*/  LDC R0, c[0x0][0x360] ;  /* 0x0000d800ff007b82 */ /* 0x000e620000000800 */
[----:B--2---:R-:W-:Y:S01]  /*0060*/  USHF.R.S32.HI UR4, URZ, 0x1, UR4 ;  /* 0x00000001ff047899 */ /* 0x004fe20008011404 */
[----:B-1----:R-:W-:-:S05]  /*0070*/  IMAD R0, R0, UR5, R3 ;  /* 0x0000000500007c24 */ /* 0x002fca000f8e0203 */
[----:B------:R-:W-:-:S13]  /*0080*/  ISETP.GE.AND P0, PT, R0, UR4, PT ;  /* 0x0000000400007c0c */ /* 0x000fda000bf06270 */
[----:B------:R-:W-:Y:S05]  /*0090*/  @P0 EXIT ;  /* 0x000000000000094d */ /* 0x000fea0003800000 */
[----:B------:R-:W0:Y:S01]  /*00a0*/  LDC R9, c[0x0][0x390] ;  /* 0x0000e400ff097b82 */ /* 0x000e220000000800 */
[----:B------:R-:W1:Y:S01]  /*00b0*/  LDCU UR4, c[0x0][0x38c] ;  /* 0x00007180ff0477ac */ /* 0x000e620008000800 */
[----:B------:R-:W2:Y:S01]  /*00c0*/  LDCU.64 UR6, c[0x0][0x358] ;  /* 0x00006b00ff0677ac */ /* 0x000ea20008000a00 */
[----:B0-----:R-:W-:-:S04]  /*00d0*/  IABS R5, R9 ;  /* 0x0000000900057213 */ /* 0x001fc80000000000 */
[----:B------:R-:W0:Y:S08]  /*00e0*/  I2F.RP R4, R5 ;  /* 0x0000000500047306 */ /* 0x000e300000209400 */
[----:B0-----:R-:W0:Y:S02]  /*00f0*/  MUFU.RCP R4, R4 ;  /* 0x0000000400047308 */ /* 0x001e240000001000 */
[----:B0-----:R-:W-:-:S06]  /*0100*/  VIADD R2, R4, 0xffffffe ;  /* 0x0ffffffe04027836 */ /* 0x001fcc0000000000 */
[----:B------:R0:W3:Y:S02]  /*0110*/  F2I.FTZ.U32.TRUNC.NTZ R3, R2 ;  /* 0x0000000200037305 */ /* 0x0000e4000021f000 */
[----:B0-----:R-:W-:Y:S02]  /*0120*/  IMAD.MOV.U32 R2, RZ, RZ, RZ ;  /* 0x000000ffff027224 */ /* 0x001fe400078e00ff */
[----:B---3--:R-:W-:-:S04]  /*0130*/  IMAD.MOV R6, RZ, RZ, -R3 ;  /* 0x000000ffff067224 */ /* 0x008fc800078e0a03 */
[----:B------:R-:W-:Y:S01]  /*0140*/  IMAD R7, R6, R5, RZ ;  /* 0x0000000506077224 */ /* 0x000fe200078e02ff */
[----:B------:R-:W-:-:S03]  /*0150*/  IABS R6, R0 ;  /* 0x0000000000067213 */ /* 0x000fc60000000000 */
[----:B------:R-:W-:Y:S01]  /*0160*/  IMAD.HI.U32 R3, R3, R7, R2 ;  /* 0x0000000703037227 */ /* 0x000fe200078e0002 */
[----:B------:R-:W-:-:S04]  /*0170*/  LOP3.LUT R2, R0, R9, RZ, 0x3c, !PT ;  /* 0x0000000900027212 */ /* 0x000fc800078e3cff */
[----:B------:R-:W-:Y:S01]  /*0180*/  ISETP.GE.AND P1, PT, R2, RZ, PT ;  /* 0x000000ff0200720c */ /* 0x000fe20003f26270 */
[----:B------:R-:W-:-:S04]  /*0190*/  IMAD.HI.U32 R3, R3, R6, RZ ;  /* 0x0000000603037227 */ /* 0x000fc800078e00ff */
[----:B------:R-:W-:-:S04]  /*01a0*/  IMAD.MOV R4, RZ, RZ, -R3 ;  /* 0x000000ffff047224 */ /* 0x000fc800078e0a03 */
[C---:B------:R-:W-:Y:S02]  /*01b0*/  IMAD R4, R5.reuse, R4, R6 ;  /* 0x0000000405047224 */ /* 0x040fe400078e0206 */
[----:B------:R-:W0:Y:S03]  /*01c0*/  LDC.64 R6, c[0x0][0x380] ;  /* 0x0000e000ff067b82 */ /* 0x000e260000000a00 */
[----:B------:R-:W-:-:S13]  /*01d0*/  ISETP.GT.U32.AND P2, PT, R5, R4, PT ;  /* 0x000000040500720c */ /* 0x000fda0003f44070 */
[----:B------:R-:W-:Y:S02]  /*01e0*/  @!P2 IMAD.IADD R4, R4, 0x1, -R5 ;  /* 0x000000010404a824 */ /* 0x000fe400078e0a05 */
[----:B------:R-:W-:Y:S01]  /*01f0*/  @!P2 VIADD R3, R3, 0x1 ;  /* 0x000000010303a836 */ /* 0x000fe20000000000 */
[----:B------:R-:W-:Y:S02]  /*0200*/  ISETP.NE.AND P2, PT, R9, RZ, PT ;  /* 0x000000ff0900720c */ /* 0x000fe40003f45270 */
[----:B------:R-:W-:-:S13]  /*0210*/  ISETP.GE.U32.AND P0, PT, R4, R5, PT ;  /* 0x000000050400720c */ /* 0x000fda0003f06070 */
[----:B------:R-:W-:-:S04]  /*0220*/  @P0 VIADD R3, R3, 0x1 ;  /* 0x0000000103030836 */ /* 0x000fc80000000000 */
[----:B------:R-:W-:Y:S01]  /*0230*/  @!P1 IMAD.MOV R3, RZ, RZ, -R3 ;  /* 0x000000ffff039224 */ /* 0x000fe200078e0a03 */
[----:B------:R-:W-:-:S05]  /*0240*/  @!P2 LOP3.LUT R3, RZ, R9, RZ, 0x33, !PT ;  /* 0x00000009ff03a212 */ /* 0x000fca00078e33ff */
[----:B------:R-:W-:-:S04]  /*0250*/  IMAD.MOV R2, RZ, RZ, -R3 ;  /* 0x000000ffff027224 */ /* 0x000fc800078e0a03 */
[----:B------:R-:W-:-:S04]  /*0260*/  IMAD R0, R9, R2, R0 ;  /* 0x0000000209007224 */ /* 0x000fc800078e0200 */
[----:B-1----:R-:W-:-:S04]  /*0270*/  IMAD R3, R3, UR4, R0 ;  /* 0x0000000403037c24 */ /* 0x002fc8000f8e0200 */
[----:B------:R-:W-:-:S04]  /*0280*/  IMAD.SHL.U32 R3, R3, 0x2, RZ ;  /* 0x0000000203037824 */ /* 0x000fc800078e00ff */
[----:B0-----:R-:W-:-:S05]  /*0290*/  IMAD.WIDE R6, R3, 0x4, R6 ;  /* 0x0000000403067825 */ /* 0x001fca00078e0206 */
[----:B--2---:R0:W5:Y:S01]  /*02a0*/  LDG.E R13, desc[UR6][R6.64] ;  /* 0x00000006060d7981 */ /* 0x004162000c1e1900 */
[----:B------:R-:W-:-:S03]  /*02b0*/  IMAD.WIDE R8, R9, 0x8, R6 ;  /* 0x0000000809087825 */ /* 0x000fc600078e0206 */
[----:B------:R0:W5:Y:S04]  /*02c0*/  LDG.E R12, desc[UR6][R6.64+0x4] ;  /* 0x00000406060c7981 */ /* 0x000168000c1e1900 */
[----:B------:R0:W5:Y:S04]  /*02d0*/  LDG.E R11, desc[UR6][R8.64] ;  /* 0x00000006080b7981 */ /* 0x000168000c1e1900 */
[----:B------:R0:W5:Y:S01]  /*02e0*/  LDG.E R5, desc[UR6][R8.64+0x4] ;  /* 0x0000040608057981 */ /* 0x000162000c1e1900 */
[----:B------:R-:W-:-:S04]  /*02f0*/  I2FP.F32.S32 R3, UR4 ;  /* 0x0000000400037c45 */ /* 0x000fc80008201400 */
[----:B------:R-:W1:Y:S01]  /*0300*/  MUFU.RCP R2, R3 ;  /* 0x0000000300027308 */ /* 0x000e620000001000 */
[----:B------:R-:W-:-:S05]  /*0310*/  I2FP.F32.S32 R0, R0 ;  /* 0x0000000000007245 */ /* 0x000fca0000201400 */
[----:B------:R-:W-:-:S04]  /*0320*/  FMUL R0, R0, -6.2831854820251464844 ;  /* 0xc0c90fdb00007820 */ /* 0x000fc80000400000 */
[----:B------:R-:W2:Y:S01]  /*0330*/  FCHK P0, R0, R3 ;  /* 0x0000000300007302 */ /* 0x000ea20000000000 */
[----:B-1----:R-:W-:-:S04]  /*0340*/  FFMA R15, -R3, R2, 1 ;  /* 0x3f800000030f7423 */ /* 0x002fc80000000102 */
[----:B------:R-:W-:-:S04]  /*0350*/  FFMA R15, R2, R15, R2 ;  /* 0x0000000f020f7223 */ /* 0x000fc80000000002 */
[----:B------:R-:W-:Y:S01]  /*0360*/  FFMA R2, R0, R15, RZ ;  /* 0x0000000f00027223 */ /* 0x000fe200000000ff */
[----:B------:R-:W-:Y:S03]  /*0370*/  BSSY.RECONVERGENT B0, `(.L_x_24) ;  /* 0x0000007000007945 */ /* 0x000fe60003800200 */
[----:B------:R-:W-:-:S04]  /*0380*/  FFMA R17, -R3, R2, R0 ;  /* 0x0000000203117223 */ /* 0x000fc80000000100 */
[----:B------:R-:W-:Y:S01]  /*0390*/  FFMA R17, R15, R17, R2 ;  /* 0x000000110f117223 */ /* 0x000fe20000000002 */
[----:B0-2---:R-:W-:Y:S06]  /*03a0*/  @!P0 BRA `(.L_x_25) ;  /* 0x00000000000c8947 */ /* 0x005fec0003800000 */
[----:B------:R-:W-:-:S07]  /*03b0*/  MOV R2, 0x3d0 ;  /* 0x000003d000027802 */ /* 0x000fce0000000f00 */
[----:B-----5:R-:W-:Y:S05]  /*03c0*/  CALL.REL.NOINC `($__internal_1_$__cuda_sm3x_div_rn_noftz_f32_slowpath) ;  /* 0x0000000800bc7944 */ /* 0x020fea0003c00000 */
[----:B------:R-:W-:-:S07]  /*03d0*/  IMAD.MOV.U32 R17, RZ, RZ, R0 ;  /* 0x000000ffff117224 */ /* 0x000fce00078e0000 */
.L_x_25:
[----:B------:R-:W-:Y:S05]  /*03e0*/  BSYNC.RECONVERGENT B0 ;  /* 0x0000000000007941 */ /* 0x000fea0003800200 */
.L_x_24:
[C---:B------:R-:W-:Y:S01]  /*03f0*/  FMUL R0, R17.reuse, 0.63661974668502807617 ;  /* 0x3f22f98311007820 */ /* 0x040fe20000400000 */
[----:B------:R-:W-:Y:S01]  /*0400*/  FSETP.GE.AND P0, PT, |R17|, 105615, PT ;  /* 0x47ce47801100780b */ /* 0x000fe20003f06200 */
[----:B------:R-:W-:Y:S04]  /*0410*/  BSSY.RECONVERGENT B0, `(.L_x_26) ;  /* 0x0000040000007945 */ /* 0x000fe80003800200 */
[----:B------:R-:W0:Y:S02]  /*0420*/  F2I.NTZ R0, R0 ;  /* 0x0000000000007305 */ /* 0x000e240000203100 */
[----:B0-----:R-:W-:Y:S01]  /*0430*/  I2FP.F32.S32 R16, R0 ;  /* 0x0000000000107245 */ /* 0x001fe20000201400 */
[----:B------:R-:W-:-:S04]  /*0440*/  IMAD.MOV.U32 R18, RZ, RZ, R0 ;  /* 0x000000ffff127224 */ /* 0x000fc800078e0000 */
[----:B------:R-:W-:-:S04]  /*0450*/  FFMA R3, R16, -1.5707962512969970703, R17 ;  /* 0xbfc90fda10037823 */ /* 0x000fc80000000011 */
[----:B------:R-:W-:-:S04]  /*0460*/  FFMA R3, R16, -7.5497894158615963534e-08, R3 ;  /* 0xb3a2216810037823 */ /* 0x000fc80000000003 */
[----:B------:R-:W-:-:S04]  /*0470*/  FFMA R16, R16, -5.3903029534742383927e-15, R3 ;  /* 0xa7c234c510107823 */ /* 0x000fc80000000003 */
[----:B------:R-:W-:Y:S01]  /*0480*/  IMAD.MOV.U32 R2, RZ, RZ, R16 ;  /* 0x000000ffff027224 */ /* 0x000fe200078e0010 */
[----:B------:R-:W-:Y:S06]  /*0490*/  @!P0 BRA `(.L_x_27) ;  /* 0x0000000000dc8947 */ /* 0x000fec0003800000 */
[----:B------:R-:W-:-:S13]  /*04a0*/  FSETP.NEU.AND P0, PT, |R17|, +INF , PT ;  /* 0x7f8000001100780b */ /* 0x000fda0003f0d200 */
[----:B------:R-:W-:Y:S01]  /*04b0*/  @!P0 FMUL R2, RZ, R17 ;  /* 0x00000011ff028220 */ /* 0x000fe20000400000 */
[----:B------:R-:W-:Y:S01]  /*04c0*/  @!P0 IMAD.MOV.U32 R0, RZ, RZ, RZ ;  /* 0x000000ffff008224 */ /* 0x000fe200078e00ff */
[----:B------:R-:W-:Y:S06]  /*04d0*/  @!P0 BRA `(.L_x_27) ;  /* 0x0000000000cc8947 */ /* 0x000fec0003800000 */
[----:B------:R-:W-:Y:S01]  /*04e0*/  IMAD.SHL.U32 R2, R17, 0x100, RZ ;  /* 0x0000010011027824 */ /* 0x000fe200078e00ff */
[----:B------:R-:W0:Y:S01]  /*04f0*/  LDCU.64 UR8, c[0x4][URZ] ;  /* 0x01000000ff0877ac */ /* 0x000e220008000a00 */
[----:B------:R-:W-:Y:S02]  /*0500*/  IMAD.MOV.U32 R10, RZ, RZ, RZ ;  /* 0x000000ffff0a7224 */ /* 0x000fe400078e00ff */
[----:B------:R-:W-:Y:S01]  /*0510*/  IMAD.MOV.U32 R0, RZ, RZ, R1 ;  /* 0x000000ffff007224 */ /* 0x000fe200078e0001 */
[----:B------:R-:W-:Y:S01]  /*0520*/  LOP3.LUT R21, R2, 0x80000000, RZ, 0xfc, !PT ;  /* 0x8000000002157812 */ /* 0x000fe200078efcff */
[----:B------:R-:W-:Y:S01]  /*0530*/  UMOV UR5, URZ ;  /* 0x000000ff00057c82 */ /* 0x000fe20008000000 */
[----:B------:R-:W-:-:S05]  /*0540*/  UMOV UR4, URZ ;  /* 0x000000ff00047c82 */ /* 0x000fca0008000000 */
.L_x_28:
[----:B0-----:R-:W-:Y:S02]  /*0550*/  IMAD.U32 R14, RZ, RZ, UR8 ;  /* 0x00000008ff0e7e24 */ /* 0x001fe4000f8e00ff */
[----:B------:R-:W-:-:S05]  /*0560*/  IMAD.U32 R15, RZ, RZ, UR9 ;  /* 0x00000009ff0f7e24 */ /* 0x000fca000f8e00ff */
[----:B------:R-:W2:Y:S01]  /*0570*/  LDG.E.CONSTANT R2, desc[UR6][R14.64] ;  /* 0x000000060e027981 */ /* 0x000ea2000c1e9900 */
[----:B------:R-:W-:Y:S02]  /*0580*/  UIADD3 UR8, UP0, UPT, UR8, 0x4, URZ ;  /* 0x0000000408087890 */ /* 0x000fe4000ff1e0ff */
[----:B------:R-:W-:Y:S02]  /*0590*/  UIADD3 UR4, UPT, UPT, UR4, 0x1, URZ ;  /* 0x0000000104047890 */ /* 0x000fe4000fffe0ff */
[----:B------:R-:W-:Y:S02]  /*05a0*/  UIADD3.X UR9, UPT, UPT, URZ, UR9, URZ, UP0, !UPT ;  /* 0x00000009ff097290 */ /* 0x000fe400087fe4ff */
[----:B------:R-:W-:Y:S01]  /*05b0*/  UISETP.NE.AND UP0, UPT, UR4, 0x6, UPT ;  /* 0x000000060400788c */ /* 0x000fe2000bf05270 */
[----:B--2---:R-:W-:-:S03]  /*05c0*/  IMAD.WIDE.U32 R2, R2, R21, RZ ;  /* 0x0000001502027225 */ /* 0x004fc600078e00ff */
[----:B------:R-:W-:-:S04]  /*05d0*/  IADD3 R19, P0, PT, R2, R10, RZ ;  /* 0x0000000a02137210 */ /* 0x000fc80007f1e0ff */
[----:B------:R-:W-:Y:S01]  /*05e0*/  IADD3.X R10, PT, PT, R3, UR5, RZ, P0, !PT ;  /* 0x00000005030a7c10 */ /* 0x000fe200087fe4ff */
[----:B------:R0:W-:Y:S02]  /*05f0*/  STL [R0], R19 ;  /* 0x0000001300007387 */ /* 0x0001e40000100800 */
[----:B0-----:R-:W-:Y:S01]  /*0600*/  IADD3 R0, PT, PT, R0, 0x4, RZ ;  /* 0x0000000400007810 */ /* 0x001fe20007ffe0ff */
[----:B------:R-:W-:Y:S06]  /*0610*/  BRA.U UP0, `(.L_x_28) ;  /* 0xfffffffd00cc7547 */ /* 0x000fec000b83ffff */
[----:B------:R-:W-:Y:S01]  /*0620*/  SHF.R.U32.HI R4, RZ, 0x17, R17 ;  /* 0x00000017ff047819 */ /* 0x000fe20000011611 */
[----:B------:R0:W-:Y:S03]  /*0630*/  STL [R1+0x18], R10 ;  /* 0x0000180a01007387 */ /* 0x0001e60000100800 */
[C---:B------:R-:W-:Y:S02]  /*0640*/  LOP3.LUT R0, R4.reuse, 0xe0, RZ, 0xc0, !PT ;  /* 0x000000e004007812 */ /* 0x040fe400078ec0ff */
[----:B------:R-:W-:-:S03]  /*0650*/  LOP3.LUT P0, RZ, R4, 0x1f, RZ, 0xc0, !PT ;  /* 0x0000001f04ff7812 */ /* 0x000fc6000780c0ff */
[----:B------:R-:W-:-:S05]  /*0660*/  VIADD R0, R0, 0xffffff80 ;  /* 0xffffff8000007836 */ /* 0x000fca0000000000 */
[----:B------:R-:W-:-:S05]  /*0670*/  SHF.R.U32.HI R0, RZ, 0x5, R0 ;  /* 0x00000005ff007819 */ /* 0x000fca0000011600 */
[----:B------:R-:W-:-:S05]  /*0680*/  IMAD R19, R0, -0x4, R1 ;  /* 0xfffffffc00137824 */ /* 0x000fca00078e0201 */
[----:B------:R-:W2:Y:S04]  /*0690*/  LDL R0, [R19+0x18] ;  /* 0x0000180013007983 */ /* 0x000ea80000100800 */
[----:B------:R-:W2:Y:S04]  /*06a0*/  LDL R3, [R19+0x14] ;  /* 0x0000140013037983 */ /* 0x000ea80000100800 */
[----:B------:R-:W3:Y:S01]  /*06b0*/  @P0 LDL R2, [R19+0x10] ;  /* 0x0000100013020983 */ /* 0x000ee20000100800 */
[----:B------:R-:W-:Y:S01]  /*06c0*/  LOP3.LUT R4, R4, 0x1f, RZ, 0xc0, !PT ;  /* 0x0000001f04047812 */ /* 0x000fe200078ec0ff */
[----:B------:R-:W-:Y:S01]  /*06d0*/  UMOV UR4, 0x54442d19 ;  /* 0x54442d1900047882 */ /* 0x000fe20000000000 */
[----:B------:R-:W-:-:S02]  /*06e0*/  UMOV UR5, 0x3bf921fb ;  /* 0x3bf921fb00057882 */ /* 0x000fc40000000000 */
[-C--:B--2---:R-:W-:Y:S02]  /*06f0*/  @P0 SHF.L.W.U32.HI R0, R3, R4.reuse, R0 ;  /* 0x0000000403000219 */ /* 0x084fe40000010e00 */
[----:B---3--:R-:W-:Y:S02]  /*0700*/  @P0 SHF.L.W.U32.HI R3, R2, R4, R3 ;  /* 0x0000000402030219 */ /* 0x008fe40000010e03 */
[----:B------:R-:W-:Y:S02]  /*0710*/  ISETP.GE.AND P0, PT, R17, RZ, PT ;  /* 0x000000ff1100720c */ /* 0x000fe40003f06270 */
[C---:B------:R-:W-:Y:S01]  /*0720*/  SHF.L.W.U32.HI R2, R3.reuse, 0x2, R0 ;  /* 0x0000000203027819 */ /* 0x040fe20000010e00 */
[----:B------:R-:W-:-:S03]  /*0730*/  IMAD.SHL.U32 R3, R3, 0x4, RZ ;  /* 0x0000000403037824 */ /* 0x000fc600078e00ff */
[----:B------:R-:W-:-:S04]  /*0740*/  SHF.R.S32.HI R4, RZ, 0x1f, R2 ;  /* 0x0000001fff047819 */ /* 0x000fc80000011402 */
[C---:B------:R-:W-:Y:S02]  /*0750*/  LOP3.LUT R14, R4.reuse, R3, RZ, 0x3c, !PT ;  /* 0x00000003040e7212 */ /* 0x040fe400078e3cff */
[----:B------:R-:W-:Y:S02]  /*0760*/  LOP3.LUT R15, R4, R2, RZ, 0x3c, !PT ;  /* 0x00000002040f7212 */ /* 0x000fe400078e3cff */
[----:B------:R-:W-:Y:S02]  /*0770*/  SHF.R.U32.HI R3, RZ, 0x1e, R0 ;  /* 0x0000001eff037819 */ /* 0x000fe40000011600 */
[C---:B------:R-:W-:Y:S02]  /*0780*/  LOP3.LUT R4, R2.reuse, R17, RZ, 0x3c, !PT ;  /* 0x0000001102047212 */ /* 0x040fe400078e3cff */
[----:B------:R-:W1:Y:S01]  /*0790*/  I2F.F64.S64 R14, R14 ;  /* 0x0000000e000e7312 */ /* 0x000e620000301c00 */
[----:B------:R-:W-:Y:S02]  /*07a0*/  LEA.HI R0, R2, R3, RZ, 0x1 ;  /* 0x0000000302007211 */ /* 0x000fe400078f08ff */
[----:B------:R-:W-:-:S03]  /*07b0*/  ISETP.GE.AND P1, PT, R4, RZ, PT ;  /* 0x000000ff0400720c */ /* 0x000fc60003f26270 */
[----:B------:R-:W-:-:S04]  /*07c0*/  IMAD.MOV R2, RZ, RZ, -R0 ;  /* 0x000000ffff027224 */ /* 0x000fc800078e0a00 */
[----:B------:R-:W-:Y:S01]  /*07d0*/  @!P0 IMAD.MOV.U32 R0, RZ, RZ, R2 ;  /* 0x000000ffff008224 */ /* 0x000fe200078e0002 */
[----:B-1----:R-:W-:-:S10]  /*07e0*/  DMUL R20, R14, UR4 ;  /* 0x000000040e147c28 */ /* 0x002fd40008000000 */
[----:B------:R-:W1:Y:S02]  /*07f0*/  F2F.F32.F64 R20, R20 ;  /* 0x0000001400147310 */ /* 0x000e640000301000 */
[----:B01----:R-:W-:-:S07]  /*0800*/  FSEL R2, -R20, R20, !P1 ;  /* 0x0000001414027208 */ /* 0x003fce0004800100 */
.L_x_27:
[----:B------:R-:W-:Y:S05]  /*0810*/  BSYNC.RECONVERGENT B0 ;  /* 0x0000000000007941 */ /* 0x000fea0003800200 */
.L_x_26:
[----:B------:R-:W-:Y:S01]  /*0820*/  LOP3.LUT R10, R0, 0x1, RZ, 0xc0, !PT ;  /* 0x00000001000a7812 */ /* 0x000fe200078ec0ff */
[----:B------:R-:W-:Y:S02]  /*0830*/  IMAD.MOV.U32 R19, RZ, RZ, 0x37cbac00 ;  /* 0x37cbac00ff137424 */ /* 0x000fe400078e00ff */
[----:B------:R-:W-:Y:S01]  /*0840*/  FMUL R3, R2, R2 ;  /* 0x0000000202037220 */ /* 0x000fe20000400000 */
[----:B------:R-:W-:Y:S01]  /*0850*/  VIADD R0, R0, 0x1 ;  /* 0x0000000100007836 */ /* 0x000fe20000000000 */
[----:B------:R-:W-:Y:S01]  /*0860*/  ISETP.NE.U32.AND P0, PT, R10, 0x1, PT ;  /* 0x000000010a00780c */ /* 0x000fe20003f05070 */
[----:B------:R-:W-:Y:S02]  /*0870*/  IMAD.MOV.U32 R10, RZ, RZ, 0x3c0885e4 ;  /* 0x3c0885e4ff0a7424 */ /* 0x000fe400078e00ff */
[----:B------:R-:W-:Y:S01]  /*0880*/  FFMA R4, R3, R19, -0.0013887860113754868507 ;  /* 0xbab607ed03047423 */ /* 0x000fe20000000013 */
[----:B------:R-:W-:Y:S01]  /*0890*/  IMAD.MOV.U32 R21, RZ, RZ, 0x3e2aaaa8 ;  /* 0x3e2aaaa8ff157424 */ /* 0x000fe200078e00ff */
[----:B------:R-:W-:Y:S01]  /*08a0*/  LOP3.LUT P1, RZ, R0, 0x2, RZ, 0xc0, !PT ;  /* 0x0000000200ff7812 */ /* 0x000fe2000782c0ff */
[----:B------:R-:W-:Y:S01]  /*08b0*/  BSSY.RECONVERGENT B0, `(.L_x_29) ;  /* 0x0000043000007945 */ /* 0x000fe20003800200 */
[----:B------:R-:W-:-:S02]  /*08c0*/  FSEL R10, R10, 0.041666727513074874878, !P0 ;  /* 0x3d2aaabb0a0a7808 */ /* 0x000fc40004000000 */
[----:B------:R-:W-:Y:S02]  /*08d0*/  FSEL R4, R4, -0.00019574658654164522886, P0 ;  /* 0xb94d415304047808 */ /* 0x000fe40000000000 */
[----:B------:R-:W-:Y:S02]  /*08e0*/  FSEL R0, R2, 1, !P0 ;  /* 0x3f80000002007808 */ /* 0x000fe40004000000 */
[----:B------:R-:W-:Y:S01]  /*08f0*/  FSEL R21, -R21, -0.4999999701976776123, !P0 ;  /* 0xbeffffff15157808 */ /* 0x000fe20004000100 */
[----:B------:R-:W-:Y:S01]  /*0900*/  FFMA R4, R3, R4, R10 ;  /* 0x0000000403047223 */ /* 0x000fe2000000000a */
[----:B------:R-:W-:Y:S01]  /*0910*/  FSETP.GE.AND P0, PT, |R17|, 105615, PT ;  /* 0x47ce47801100780b */ /* 0x000fe20003f06200 */
[C---:B------:R-:W-:Y:S02]  /*0920*/  FFMA R15, R3.reuse, R0, RZ ;  /* 0x00000000030f7223 */ /* 0x040fe400000000ff */
[----:B------:R-:W-:-:S04]  /*0930*/  FFMA R4, R3, R4, R21 ;  /* 0x0000000403047223 */ /* 0x000fc80000000015 */
[----:B------:R-:W-:-:S04]  /*0940*/  FFMA R20, R15, R4, R0 ;  /* 0x000000040f147223 */ /* 0x000fc80000000000 */
[----:B------:R-:W-:Y:S02]  /*0950*/  @P1 FADD R20, RZ, -R20 ;  /* 0x80000014ff141221 */ /* 0x000fe40000000000 */
[----:B------:R-:W-:Y:S05]  /*0960*/  @!P0 BRA `(.L_x_30) ;  /* 0x0000000000dc8947 */ /* 0x000fea0003800000 */
        /* <DEDUP_REMOVED lines=11> */
.L_x_31:
[----:B0-----:R-:W-:Y:S01]  /*0a20*/  IMAD.U32 R14, RZ, RZ, UR8 ;  /* 0x00000008ff0e7e24 */ /* 0x001fe2000f8e00ff */
[----:B------:R-:W-:-:S05]  /*0a30*/  MOV R15, UR9 ;  /* 0x00000009000f7c02 */ /* 0x000fca0008000f00 */
        /* <DEDUP_REMOVED lines=9> */
[----:B0-----:R-:W-:Y:S01]  /*0ad0*/  VIADD R0, R0, 0x4 ;  /* 0x0000000400007836 */ /* 0x001fe20000000000 */
        /* <DEDUP_REMOVED lines=13> */
[----:B------:R-:W-:Y:S01]  /*0bb0*/  UMOV UR5, 0x3bf921fb ;  /* 0x3bf921fb00057882 */ /* 0x000fe20000000000 */
[----:B------:R-:W-:-:S02]  /*0bc0*/  ISETP.GE.AND P1, PT, R17, RZ, PT ;  /* 0x000000ff1100720c */ /* 0x000fc40003f26270 */
[-C--:B--2---:R-:W-:Y:S02]  /*0bd0*/  @P0 SHF.L.W.U32.HI R0, R3, R4.reuse, R0 ;  /* 0x0000000403000219 */ /* 0x084fe40000010e00 */
[----:B---3--:R-:W-:-:S04]  /*0be0*/  @P0 SHF.L.W.U32.HI R3, R2, R4, R3 ;  /* 0x0000000402030219 */ /* 0x008fc80000010e03 */
[C---:B------:R-:W-:Y:S01]  /*0bf0*/  SHF.L.W.U32.HI R2, R3.reuse, 0x2, R0 ;  /* 0x0000000203027819 */ /* 0x040fe20000010e00 */
[----:B------:R-:W-:-:S03]  /*0c00*/  IMAD.SHL.U32 R3, R3, 0x4, RZ ;  /* 0x0000000403037824 */ /* 0x000fc600078e00ff */
[----:B------:R-:W-:Y:S02]  /*0c10*/  SHF.R.S32.HI R4, RZ, 0x1f, R2 ;  /* 0x0000001fff047819 */ /* 0x000fe40000011402 */
[----:B------:R-:W-:Y:S02]  /*0c20*/  LOP3.LUT R17, R2, R17, RZ, 0x3c, !PT ;  /* 0x0000001102117212 */ /* 0x000fe400078e3cff */
[C---:B------:R-:W-:Y:S02]  /*0c30*/  LOP3.LUT R14, R4.reuse, R3, RZ, 0x3c, !PT ;  /* 0x00000003040e7212 */ /* 0x040fe400078e3cff */
[----:B------:R-:W-:Y:S02]  /*0c40*/  LOP3.LUT R15, R4, R2, RZ, 0x3c, !PT ;  /* 0x00000002040f7212 */ /* 0x000fe400078e3cff */
[----:B------:R-:W-:Y:S02]  /*0c50*/  SHF.R.U32.HI R3, RZ, 0x1e, R0 ;  /* 0x0000001eff037819 */ /* 0x000fe40000011600 */
[----:B------:R-:W-:-:S02]  /*0c60*/  ISETP.GE.AND P0, PT, R17, RZ, PT ;  /* 0x000000ff1100720c */ /* 0x000fc40003f06270 */
[----:B------:R-:W1:Y:S01]  /*0c70*/  I2F.F64.S64 R14, R14 ;  /* 0x0000000e000e7312 */ /* 0x000e620000301c00 */
[----:B------:R-:W-:-:S05]  /*0c80*/  LEA.HI R18, R2, R3, RZ, 0x1 ;  /* 0x0000000302127211 */ /* 0x000fca00078f08ff */
[----:B------:R-:W-:-:S04]  /*0c90*/  IMAD.MOV R0, RZ, RZ, -R18 ;  /* 0x000000ffff007224 */ /* 0x000fc800078e0a12 */
[----:B------:R-:W-:Y:S01]  /*0ca0*/  @!P1 IMAD.MOV.U32 R18, RZ, RZ, R0 ;  /* 0x000000ffff129224 */ /* 0x000fe200078e0000 */
[----:B-1----:R-:W-:-:S10]  /*0cb0*/  DMUL R22, R14, UR4 ;  /* 0x000000040e167c28 */ /* 0x002fd40008000000 */
[----:B------:R-:W1:Y:S02]  /*0cc0*/  F2F.F32.F64 R22, R22 ;  /* 0x0000001600167310 */ /* 0x000e640000301000 */
[----:B01----:R-:W-:-:S07]  /*0cd0*/  FSEL R16, -R22, R22, !P0 ;  /* 0x0000001616107208 */ /* 0x003fce0004000100 */
.L_x_30:
[----:B------:R-:W-:Y:S05]  /*0ce0*/  BSYNC.RECONVERGENT B0 ;  /* 0x0000000000007941 */ /* 0x000fea0003800200 */
.L_x_29:
[----:B------:R-:W-:Y:S01]  /*0cf0*/  FMUL R2, R16, R16 ;  /* 0x0000001010027220 */ /* 0x000fe20000400000 */
[C---:B------:R-:W-:Y:S01]  /*0d00*/  LOP3.LUT R0, R18.reuse, 0x1, RZ, 0xc0, !PT ;  /* 0x0000000112007812 */ /* 0x040fe200078ec0ff */
[----:B------:R-:W-:Y:S01]  /*0d10*/  IMAD.MOV.U32 R3, RZ, RZ, 0x3d2aaabb ;  /* 0x3d2aaabbff037424 */ /* 0x000fe200078e00ff */
[----:B------:R-:W-:Y:S01]  /*0d20*/  LOP3.LUT P1, RZ, R18, 0x2, RZ, 0xc0, !PT ;  /* 0x0000000212ff7812 */ /* 0x000fe2000782c0ff */
[----:B------:R-:W-:Y:S01]  /*0d30*/  FFMA R19, R2, R19, -0.0013887860113754868507 ;  /* 0xbab607ed02137423 */ /* 0x000fe20000000013 */
[----:B------:R-:W-:Y:S01]  /*0d40*/  ISETP.NE.U32.AND P0, PT, R0, 0x1, PT ;  /* 0x000000010000780c */ /* 0x000fe20003f05070 */
[----:B------:R-:W-:-:S03]  /*0d50*/  IMAD.MOV.U32 R4, RZ, RZ, 0x3effffff ;  /* 0x3effffffff047424 */ /* 0x000fc600078e00ff */
[----:B------:R-:W-:Y:S02]  /*0d60*/  FSEL R19, R19, -0.00019574658654164522886, !P0 ;  /* 0xb94d415313137808 */ /* 0x000fe40004000000 */
[----:B------:R-:W-:Y:S02]  /*0d70*/  FSEL R3, R3, 0.0083327032625675201416, !P0 ;  /* 0x3c0885e403037808 */ /* 0x000fe40004000000 */
[----:B------:R-:W-:Y:S02]  /*0d80*/  FSEL R0, R16, 1, P0 ;  /* 0x3f80000010007808 */ /* 0x000fe40000000000 */
[----:B------:R-:W-:Y:S01]  /*0d90*/  FSEL R4, -R4, -0.16666662693023681641, !P0 ;  /* 0xbe2aaaa804047808 */ /* 0x000fe20004000100 */
[C---:B------:R-:W-:Y:S02]  /*0da0*/  FFMA R19, R2.reuse, R19, R3 ;  /* 0x0000001302137223 */ /* 0x040fe40000000003 */
[C---:B------:R-:W-:Y:S02]  /*0db0*/  FFMA R3, R2.reuse, R0, RZ ;  /* 0x0000000002037223 */ /* 0x040fe400000000ff */
[----:B------:R-:W-:-:S04]  /*0dc0*/  FFMA R4, R2, R19, R4 ;  /* 0x0000001302047223 */ /* 0x000fc80000000004 */
[----:B------:R-:W-:-:S04]  /*0dd0*/  FFMA R0, R3, R4, R0 ;  /* 0x0000000403007223 */ /* 0x000fc80000000000 */
[----:B------:R-:W-:-:S04]  /*0de0*/  @P1 FADD R0, RZ, -R0 ;  /* 0x80000000ff001221 */ /* 0x000fc80000000000 */
[-C--:B-----5:R-:W-:Y:S01]  /*0df0*/  FMUL R2, R5, R0.reuse ;  /* 0x0000000005027220 */ /* 0x0a0fe20000400000 */
[----:B------:R-:W-:-:S03]  /*0e00*/  FMUL R0, R11, R0 ;  /* 0x000000000b007220 */ /* 0x000fc60000400000 */
[-C--:B------:R-:W-:Y:S01]  /*0e10*/  FFMA R2, R11, R20.reuse, -R2 ;  /* 0x000000140b027223 */ /* 0x080fe20000000802 */
[----:B------:R-:W-:-:S03]  /*0e20*/  FFMA R5, R5, R20, R0 ;  /* 0x0000001405057223 */ /* 0x000fc60000000000 */
[C-C-:B------:R-:W-:Y:S01]  /*0e30*/  FADD R3, R13.reuse, R2.reuse ;  /* 0x000000020d037221 */ /* 0x140fe20000000000 */
[C-C-:B------:R-:W-:Y:S01]  /*0e40*/  FADD R11, R12.reuse, R5.reuse ;  /* 0x000000050c0b7221 */ /* 0x140fe20000000000 */
[----:B------:R-:W-:Y:S01]  /*0e50*/  FADD R13, R13, -R2 ;  /* 0x800000020d0d7221 */ /* 0x000fe20000000000 */
[----:B------:R-:W-:Y:S02]  /*0e60*/  FADD R5, R12, -R5 ;  /* 0x800000050c057221 */ /* 0x000fe40000000000 */
[----:B------:R-:W-:Y:S04]  /*0e70*/  STG.E desc[UR6][R6.64], R3 ;  /* 0x0000000306007986 */ /* 0x000fe8000c101906 */
[----:B------:R-:W-:Y:S04]  /*0e80*/  STG.E desc[UR6][R6.64+0x4], R11 ;  /* 0x0000040b06007986 */ /* 0x000fe8000c101906 */
[----:B------:R-:W-:Y:S04]  /*0e90*/  STG.E desc[UR6][R8.64], R13 ;  /* 0x0000000d08007986 */ /* 0x000fe8000c101906 */
[----:B------:R-:W-:Y:S01]  /*0ea0*/  STG.E desc[UR6][R8.64+0x4], R5 ;  /* 0x0000040508007986 */ /* 0x000fe2000c101906 */
[----:B------:R-:W-:Y:S05]  /*0eb0*/  EXIT ;  /* 0x000000000000794d */ /* 0x000fea0003800000 */
        .weak           $__internal_1_$__cuda_sm3x_div_rn_noftz_f32_slowpath
        .type           $__internal_1_$__cuda_sm3x_div_rn_noftz_f32_slowpath,@function
        .size           $__internal_1_$__cuda_sm3x_div_rn_noftz_f32_slowpath,(.L_x_47 - $__internal_1_$__cuda_sm3x_div_rn_noftz_f32_slowpath)
$__internal_1_$__cuda_sm3x_div_rn_noftz_f32_slowpath:
[--C-:B------:R-:W-:Y:S01]  /*0ec0*/  SHF.R.U32.HI R10, RZ, 0x17, R3.reuse ;  /* 0x00000017ff0a7819 */ /* 0x100fe20000011603 */
[----:B------:R-:W-:Y:S01]  /*0ed0*/  BSSY.RECONVERGENT B1, `(.L_x_32) ;  /* 0x0000064000017945 */ /* 0x000fe20003800200 */
[--C-:B------:R-:W-:Y:S01]  /*0ee0*/  SHF.R.U32.HI R4, RZ, 0x17, R0.reuse ;  /* 0x00000017ff047819 */ /* 0x100fe20000011600 */
[----:B------:R-:W-:Y:S01]  /*0ef0*/  IMAD.MOV.U32 R14, RZ, RZ, R0 ;  /* 0x000000ffff0e7224 */ /* 0x000fe200078e0000 */
[----:B------:R-:W-:Y:S01]  /*0f00*/  LOP3.LUT R10, R10, 0xff, RZ, 0xc0, !PT ;  /* 0x000000ff0a0a7812 */ /* 0x000fe200078ec0ff */
[----:B------:R-:W-:Y:S01]  /*0f10*/  IMAD.MOV.U32 R15, RZ, RZ, R3 ;  /* 0x000000ffff0f7224 */ /* 0x000fe200078e0003 */
[----:B------:R-:W-:-:S03]  /*0f20*/  LOP3.LUT R18, R4, 0xff, RZ, 0xc0, !PT ;  /* 0x000000ff04127812 */ /* 0x000fc600078ec0ff */
[----:B------:R-:W-:Y:S02]  /*0f30*/  VIADD R16, R10, 0xffffffff ;  /* 0xffffffff0a107836 */ /* 0x000fe40000000000 */
[----:B------:R-:W-:-:S03]  /*0f40*/  VIADD R17, R18, 0xffffffff ;  /* 0xffffffff12117836 */ /* 0x000fc60000000000 */
[----:B------:R-:W-:-:S04]  /*0f50*/  ISETP.GT.U32.AND P0, PT, R16, 0xfd, PT ;  /* 0x000000fd1000780c */ /* 0x000fc80003f04070 */
[----:B------:R-:W-:-:S13]  /*0f60*/  ISETP.GT.U32.OR P0, PT, R17, 0xfd, P0 ;  /* 0x000000fd1100780c */ /* 0x000fda0000704470 */
[----:B------:R-:W-:Y:S01]  /*0f70*/  @!P0 IMAD.MOV.U32 R4, RZ, RZ, RZ ;  /* 0x000000ffff048224 */ /* 0x000fe200078e00ff */
[----:B------:R-:W-:Y:S06]  /*0f80*/  @!P0 BRA `(.L_x_33) ;  /* 0x00000000005c8947 */ /* 0x000fec0003800000 */
[----:B------:R-:W-:Y:S02]  /*0f90*/  FSETP.GTU.FTZ.AND P0, PT, |R0|, +INF , PT ;  /* 0x7f8000000000780b */ /* 0x000fe40003f1c200 */
[----:B------:R-:W-:-:S04]  /*0fa0*/  FSETP.GTU.FTZ.AND P1, PT, |R3|, +INF , PT ;  /* 0x7f8000000300780b */ /* 0x000fc80003f3c200 */
[----:B------:R-:W-:-:S13]  /*0fb0*/  PLOP3.LUT P0, PT, P0, P1, PT, 0xf8, 0x8f ;  /* 0x00000000008f781c */ /* 0x000fda0000703f70 */
[----:B------:R-:W-:Y:S05]  /*0fc0*/  @P0 BRA `(.L_x_34) ;  /* 0x00000004004c0947 */ /* 0x000fea0003800000 */
[----:B------:R-:W-:-:S13]  /*0fd0*/  LOP3.LUT P0, RZ, R15, 0x7fffffff, R14, 0xc8, !PT ;  /* 0x7fffffff0fff7812 */ /* 0x000fda000780c80e */
[----:B------:R-:W-:Y:S05]  /*0fe0*/  @!P0 BRA `(.L_x_35) ;  /* 0x00000004003c8947 */ /* 0x000fea0003800000 */
[C---:B------:R-:W-:Y:S02]  /*0ff0*/  FSETP.NEU.FTZ.AND P2, PT, |R0|.reuse, +INF , PT ;  /* 0x7f8000000000780b */ /* 0x040fe40003f5d200 */
[----:B------:R-:W-:Y:S02]  /*1000*/  FSETP.NEU.FTZ.AND P1, PT, |R3|, +INF , PT ;  /* 0x7f8000000300780b */ /* 0x000fe40003f3d200 */
[----:B------:R-:W-:-:S11]  /*1010*/  FSETP.NEU.FTZ.AND P0, PT, |R0|, +INF , PT ;  /* 0x7f8000000000780b */ /* 0x000fd60003f1d200 */
[----:B------:R-:W-:Y:S05]  /*1020*/  @!P1 BRA !P2, `(.L_x_35) ;  /* 0x00000004002c9947 */ /* 0x000fea0005000000 */
[----:B------:R-:W-:-:S04]  /*1030*/  LOP3.LUT P2, RZ, R14, 0x7fffffff, RZ, 0xc0, !PT ;  /* 0x7fffffff0eff7812 */ /* 0x000fc8000784c0ff */
[----:B------:R-:W-:-:S13]  /*1040*/  PLOP3.LUT P1, PT, P1, P2, PT, 0x2f, 0xf2 ;  /* 0x0000000000f2781c */ /* 0x000fda0000f24577 */
[----:B------:R-:W-:Y:S05]  /*1050*/  @P1 BRA `(.L_x_36) ;  /* 0x0000000400181947 */ /* 0x000fea0003800000 */
[----:B------:R-:W-:-:S04]  /*1060*/  LOP3.LUT P1, RZ, R15, 0x7fffffff, RZ, 0xc0, !PT ;  /* 0x7fffffff0fff7812 */ /* 0x000fc8000782c0ff */
[----:B------:R-:W-:-:S13]  /*1070*/  PLOP3.LUT P0, PT, P0, P1, PT, 0x2f, 0xf2 ;  /* 0x0000000000f2781c */ /* 0x000fda0000702577 */
[----:B------:R-:W-:Y:S05]  /*1080*/  @P0 BRA `(.L_x_37) ;  /* 0x0000000400000947 */ /* 0x000fea0003800000 */
[----:B------:R-:W-:Y:S02]  /*1090*/  ISETP.GE.AND P0, PT, R17, RZ, PT ;  /* 0x000000ff1100720c */ /* 0x000fe40003f06270 */
[----:B------:R-:W-:-:S11]  /*10a0*/  ISETP.GE.AND P1, PT, R16, RZ, PT ;  /* 0x000000ff1000720c */ /* 0x000fd60003f26270 */
[----:B------:R-:W-:Y:S01]  /*10b0*/  @P0 IMAD.MOV.U32 R4, RZ, RZ, RZ ;  /* 0x000000ffff040224 */ /* 0x000fe200078e00ff */
[----:B------:R-:W-:Y:S01]  /*10c0*/  @!P0 MOV R4, 0xffffffc0 ;  /* 0xffffffc000048802 */ /* 0x000fe20000000f00 */
[----:B------:R-:W-:Y:S01]  /*10d0*/  @!P0 FFMA R14, R0, 1.84467440737095516160e+19, RZ ;  /* 0x5f800000000e8823 */ /* 0x000fe200000000ff */
[----:B------:R-:W-:-:S03]  /*10e0*/  @!P1 FFMA R15, R3, 1.84467440737095516160e+19, RZ ;  /* 0x5f800000030f9823 */ /* 0x000fc600000000ff */
[----:B------:R-:W-:-:S07]  /*10f0*/  @!P1 VIADD R4, R4, 0x40 ;  /* 0x0000004004049836 */ /* 0x000fce0000000000 */
.L_x_33:
[----:B------:R-:W-:Y:S01]  /*1100*/  LEA R0, R10, 0xc0800000, 0x17 ;  /* 0xc08000000a007811 */ /* 0x000fe200078eb8ff */
[----:B------:R-:W-:Y:S01]  /*1110*/  VIADD R3, R18, 0xffffff81 ;  /* 0xffffff8112037836 */ /* 0x000fe20000000000 */
[----:B------:R-:W-:Y:S03]  /*1120*/  BSSY.RECONVERGENT B2, `(.L_x_38) ;  /* 0x0000035000027945 */ /* 0x000fe60003800200 */
[----:B------:R-:W-:Y:S02]  /*1130*/  IMAD.IADD R15, R15, 0x1, -R0 ;  /* 0x000000010f0f7824 */ /* 0x000fe400078e0a00 */
[----:B------:R-:W-:Y:S02]  /*1140*/  IMAD R0, R3, -0x800000, R14 ;  /* 0xff80000003007824 */ /* 0x000fe400078e020e */
[----:B------:R0:W1:Y:S01]  /*1150*/  MUFU.RCP R16, R15 ;  /* 0x0000000f00107308 */ /* 0x0000620000001000 */
[----:B------:R-:W-:Y:S01]  /*1160*/  FADD.FTZ R17, -R15, -RZ ;  /* 0x800000ff0f117221 */ /* 0x000fe20000010100 */
[----:B0-----:R-:W-:-:S05]  /*1170*/  IADD3 R15, PT, PT, R3, 0x7f, -R10 ;  /* 0x0000007f030f7810 */ /* 0x001fca0007ffe80a */
[----:B------:R-:W-:Y:S02]  /*1180*/  IMAD.IADD R15, R15, 0x1, R4 ;  /* 0x000000010f0f7824 */ /* 0x000fe400078e0204 */
[----:B-1----:R-:W-:-:S04]  /*1190*/  FFMA R19, R16, R17, 1 ;  /* 0x3f80000010137423 */ /* 0x002fc80000000011 */
[----:B------:R-:W-:-:S04]  /*11a0*/  FFMA R21, R16, R19, R16 ;  /* 0x0000001310157223 */ /* 0x000fc80000000010 */
[----:B------:R-:W-:-:S04]  /*11b0*/  FFMA R14, R0, R21, RZ ;  /* 0x00000015000e7223 */ /* 0x000fc800000000ff */
[----:B------:R-:W-:-:S04]  /*11c0*/  FFMA R19, R17, R14, R0 ;  /* 0x0000000e11137223 */ /* 0x000fc80000000000 */
[----:B------:R-:W-:-:S04]  /*11d0*/  FFMA R14, R21, R19, R14 ;  /* 0x00000013150e7223 */ /* 0x000fc8000000000e */
[----:B------:R-:W-:-:S04]  /*11e0*/  FFMA R17, R17, R14, R0 ;  /* 0x0000000e11117223 */ /* 0x000fc80000000000 */
[----:B------:R-:W-:-:S05]  /*11f0*/  FFMA R0, R21, R17, R14 ;  /* 0x0000001115007223 */ /* 0x000fca000000000e */
[----:B------:R-:W-:-:S04]  /*1200*/  SHF.R.U32.HI R3, RZ, 0x17, R0 ;  /* 0x00000017ff037819 */ /* 0x000fc80000011600 */
[----:B------:R-:W-:-:S05]  /*1210*/  LOP3.LUT R3, R3, 0xff, RZ, 0xc0, !PT ;  /* 0x000000ff03037812 */ /* 0x000fca00078ec0ff */
[----:B------:R-:W-:-:S04]  /*1220*/  IMAD.IADD R16, R3, 0x1, R15 ;  /* 0x0000000103107824 */ /* 0x000fc800078e020f */
[----:B------:R-:W-:-:S05]  /*1230*/  VIADD R3, R16, 0xffffffff ;  /* 0xffffffff10037836 */ /* 0x000fca0000000000 */
[----:B------:R-:W-:-:S13]  /*1240*/  ISETP.GE.U32.AND P0, PT, R3, 0xfe, PT ;  /* 0x000000fe0300780c */ /* 0x000fda0003f06070 */
[----:B------:R-:W-:Y:S05]  /*1250*/  @!P0 BRA `(.L_x_39) ;  /* 0x0000000000808947 */ /* 0x000fea0003800000 */
[----:B------:R-:W-:-:S13]  /*1260*/  ISETP.GT.AND P0, PT, R16, 0xfe, PT ;  /* 0x000000fe1000780c */ /* 0x000fda0003f04270 */
[----:B------:R-:W-:Y:S05]  /*1270*/  @P0 BRA `(.L_x_40) ;  /* 0x00000000006c0947 */ /* 0x000fea0003800000 */
[----:B------:R-:W-:-:S13]  /*1280*/  ISETP.GE.AND P0, PT, R16, 0x1, PT ;  /* 0x000000011000780c */ /* 0x000fda0003f06270 */
[----:B------:R-:W-:Y:S05]  /*1290*/  @P0 BRA `(.L_x_41) ;  /* 0x0000000000740947 */ /* 0x000fea0003800000 */
[----:B------:R-:W-:Y:S02]  /*12a0*/  ISETP.GE.AND P0, PT, R16, -0x18, PT ;  /* 0xffffffe81000780c */ /* 0x000fe40003f06270 */
[----:B------:R-:W-:-:S11]  /*12b0*/  LOP3.LUT R0, R0, 0x80000000, RZ, 0xc0, !PT ;  /* 0x8000000000007812 */ /* 0x000fd600078ec0ff */
[----:B------:R-:W-:Y:S05]  /*12c0*/  @!P0 BRA `(.L_x_41) ;  /* 0x0000000000688947 */ /* 0x000fea0003800000 */
[CCC-:B------:R-:W-:Y:S01]  /*12d0*/  FFMA.RZ R3, R21.reuse, R17.reuse, R14.reuse ;  /* 0x0000001115037223 */ /* 0x1c0fe2000000c00e */
[C---:B------:R-:W-:Y:S02]  /*12e0*/  VIADD R15, R16.reuse, 0x20 ;  /* 0x00000020100f7836 */ /* 0x040fe40000000000 */
[-CC-:B------:R-:W-:Y:S01]  /*12f0*/  FFMA.RM R4, R21, R17.reuse, R14.reuse ;  /* 0x0000001115047223 */ /* 0x180fe2000000400e */
[C---:B------:R-:W-:Y:S02]  /*1300*/  ISETP.NE.AND P2, PT, R16.reuse, RZ, PT ;  /* 0x000000ff1000720c */ /* 0x040fe40003f45270 */
[----:B------:R-:W-:Y:S01]  /*1310*/  LOP3.LUT R10, R3, 0x7fffff, RZ, 0xc0, !PT ;  /* 0x007fffff030a7812 */ /* 0x000fe200078ec0ff */
[----:B------:R-:W-:Y:S01]  /*1320*/  FFMA.RP R3, R21, R17, R14 ;  /* 0x0000001115037223 */ /* 0x000fe2000000800e */
[----:B------:R-:W-:Y:S01]  /*1330*/  IMAD.MOV R14, RZ, RZ, -R16 ;  /* 0x000000ffff0e7224 */ /* 0x000fe200078e0a10 */
[----:B------:R-:W-:Y:S02]  /*1340*/  ISETP.NE.AND P1, PT, R16, RZ, PT ;  /* 0x000000ff1000720c */ /* 0x000fe40003f25270 */
[----:B------:R-:W-:-:S02]  /*1350*/  LOP3.LUT R10, R10, 0x800000, RZ, 0xfc, !PT ;  /* 0x008000000a0a7812 */ /* 0x000fc400078efcff */
[----:B------:R-:W-:Y:S02]  /*1360*/  FSETP.NEU.FTZ.AND P0, PT, R3, R4, PT ;  /* 0x000000040300720b */ /* 0x000fe40003f1d000 */
[----:B------:R-:W-:Y:S02]  /*1370*/  SHF.L.U32 R15, R10, R15, RZ ;  /* 0x0000000f0a0f7219 */ /* 0x000fe400000006ff */
[----:B------:R-:W-:Y:S02]  /*1380*/  SEL R3, R14, RZ, P2 ;  /* 0x000000ff0e037207 */ /* 0x000fe40001000000 */
[----:B------:R-:W-:Y:S02]  /*1390*/  ISETP.NE.AND P1, PT, R15, RZ, P1 ;  /* 0x000000ff0f00720c */ /* 0x000fe40000f25270 */
[----:B------:R-:W-:Y:S02]  /*13a0*/  SHF.R.U32.HI R3, RZ, R3, R10 ;  /* 0x00000003ff037219 */ /* 0x000fe4000001160a */
[----:B------:R-:W-:-:S02]  /*13b0*/  PLOP3.LUT P0, PT, P0, P1, PT, 0xf8, 0x8f ;  /* 0x00000000008f781c */ /* 0x000fc40000703f70 */
[----:B------:R-:W-:Y:S02]  /*13c0*/  SHF.R.U32.HI R15, RZ, 0x1, R3 ;  /* 0x00000001ff0f7819 */ /* 0x000fe40000011603 */
[----:B------:R-:W-:-:S04]  /*13d0*/  SEL R4, RZ, 0x1, !P0 ;  /* 0x00000001ff047807 */ /* 0x000fc80004000000 */
[----:B------:R-:W-:-:S04]  /*13e0*/  LOP3.LUT R4, R4, 0x1, R15, 0xf8, !PT ;  /* 0x0000000104047812 */ /* 0x000fc800078ef80f */
[----:B------:R-:W-:-:S05]  /*13f0*/  LOP3.LUT R4, R4, R3, RZ, 0xc0, !PT ;  /* 0x0000000304047212 */ /* 0x000fca00078ec0ff */
[----:B------:R-:W-:-:S05]  /*1400*/  IMAD.IADD R15, R15, 0x1, R4 ;  /* 0x000000010f0f7824 */ /* 0x000fca00078e0204 */
[----:B------:R-:W-:Y:S01]  /*1410*/  LOP3.LUT R0, R15, R0, RZ, 0xfc, !PT ;  /* 0x000000000f007212 */ /* 0x000fe200078efcff */
[----:B------:R-:W-:Y:S06]  /*1420*/  BRA `(.L_x_41) ;  /* 0x0000000000107947 */ /* 0x000fec0003800000 */
.L_x_40:
[----:B------:R-:W-:-:S04]  /*1430*/  LOP3.LUT R0, R0, 0x80000000, RZ, 0xc0, !PT ;  /* 0x8000000000007812 */ /* 0x000fc800078ec0ff */
[----:B------:R-:W-:Y:S01]  /*1440*/  LOP3.LUT R0, R0, 0x7f800000, RZ, 0xfc, !PT ;  /* 0x7f80000000007812 */ /* 0x000fe200078efcff */
[----:B------:R-:W-:Y:S06]  /*1450*/  BRA `(.L_x_41) ;  /* 0x0000000000047947 */ /* 0x000fec0003800000 */
.L_x_39:
[----:B------:R-:W-:-:S07]  /*1460*/  IMAD R0, R15, 0x800000, R0 ;  /* 0x008000000f007824 */ /* 0x000fce00078e0200 */
.L_x_41:
[----:B------:R-:W-:Y:S05]  /*1470*/  BSYNC.RECONVERGENT B2 ;  /* 0x0000000000027941 */ /* 0x000fea0003800200 */
.L_x_38:
[----:B------:R-:W-:Y:S05]  /*1480*/  BRA `(.L_x_42) ;  /* 0x0000000000207947 */ /* 0x000fea0003800000 */
.L_x_37:
[----:B------:R-:W-:-:S04]  /*1490*/  LOP3.LUT R0, R15, 0x80000000, R14, 0x48, !PT ;  /* 0x800000000f007812 */ /* 0x000fc800078e480e */
[----:B------:R-:W-:Y:S01]  /*14a0*/  LOP3.LUT R0, R0, 0x7f800000, RZ, 0xfc, !PT ;  /* 0x7f80000000007812 */ /* 0x000fe200078efcff */
[----:B------:R-:W-:Y:S06]  /*14b0*/  BRA `(.L_x_42) ;  /* 0x0000000000147947 */ /* 0x000fec0003800000 */
.L_x_36:
[----:B------:R-:W-:Y:S01]  /*14c0*/  LOP3.LUT R0, R15, 0x80000000, R14, 0x48, !PT ;  /* 0x800000000f007812 */ /* 0x000fe200078e480e */
[----:B------:R-:W-:Y:S06]  /*14d0*/  BRA `(.L_x_42) ;  /* 0x00000000000c7947 */ /* 0x000fec0003800000 */
.L_x_35:
[----:B------:R-:W0:Y:S01]  /*14e0*/  MUFU.RSQ R0, -QNAN ;  /* 0xffc0000000007908 */ /* 0x000e220000001400 */
[----:B------:R-:W-:Y:S05]  /*14f0*/  BRA `(.L_x_42) ;  /* 0x0000000000047947 */ /* 0x000fea0003800000 */
.L_x_34:
[----:B------:R-:W-:-:S07]  /*1500*/  FADD.FTZ R0, R0, R3 ;  /* 0x0000000300007221 */ /* 0x000fce0000010000 */
.L_x_42:
[----:B------:R-:W-:Y:S05]  /*1510*/  BSYNC.RECONVERGENT B1 ;  /* 0x0000000000017941 */ /* 0x000fea0003800200 */
.L_x_32:
[----:B------:R-:W-:-:S04]  /*1520*/  IMAD.MOV.U32 R3, RZ, RZ, 0x0 ;  /* 0x00000000ff037424 */ /* 0x000fc800078e00ff */
[----:B0-----:R-:W-:Y:S05]  /*1530*/  RET.REL.NODEC R2 `(_Z16fft_stage_kernelPfiii) ;  /* 0xffffffe802b07950 */ /* 0x001fea0003c3ffff */
.L_x_43:
        /* <DEDUP_REMOVED lines=12> */
.L_x_47:


//--------------------- .text._Z25bitreverse_reorder_kernelPKfPfii --------------------------
	.section	.text._Z25bitreverse_reorder_kernelPKfPfii,"ax",@progbits
	.align	128
        .global         _Z25bitreverse_reorder_kernelPKfPfii
        .type           _Z25bitreverse_reorder_kernelPKfPfii,@function
        .size           _Z25bitreverse_reorder_kernelPKfPfii,(.L_x_50 - _Z25bitreverse_reorder_kernelPKfPfii)
        .other          _Z25bitreverse_reorder_kernelPKfPfii,@"STO_CUDA_ENTRY STV_DEFAULT"
_Z25bitreverse_reorder_kernelPKfPfii:
.text._Z25bitreverse_reorder_kernelPKfPfii:
[----:B------:R-:W-:Y:S01]  /*0000*/  LDC R1, c[0x0][0x37c] ;  /* 0x0000df00ff017b82 */ /* 0x000fe20000000800 */
[----:B------:R-:W0:Y:S07]  /*0010*/  S2R R3, SR_TID.X ;  /* 0x0000000000037919 */ /* 0x000e2e0000002100 */
[----:B------:R-:W0:Y:S01]  /*0020*/  S2UR UR4, SR_CTAID.X ;  /* 0x00000000000479c3 */ /* 0x000e220000002500 */
[----:B------:R-:W1:Y:S07]  /*0030*/  LDCU UR5, c[0x0][0x390] ;  /* 0x00007200ff0577ac */ /* 0x000e6e0008000800 */
[----:B------:R-:W0:Y:S02]  /*0040*/  LDC R0, c[0x0][0x360] ;  /* 0x0000d800ff007b82 */ /* 0x000e240000000800 */
[----:B0-----:R-:W-:-:S05]  /*0050*/  IMAD R0, R0, UR4, R3 ;  /* 0x0000000400007c24 */ /* 0x001fca000f8e0203 */
[----:B-1----:R-:W-:-:S13]  /*0060*/  ISETP.GE.AND P0, PT, R0, UR5, PT ;  /* 0x0000000500007c0c */ /* 0x002fda000bf06270 */
[----:B------:R-:W-:Y:S05]  /*0070*/  @P0 EXIT ;  /* 0x000000000000094d */ /* 0x000fea0003800000 */
[----:B------:R-:W0:Y:S01]  /*0080*/  LDC.64 R2, c[0x0][0x380] ;  /* 0x0000e000ff027b82 */ /* 0x000e220000000a00 */
[----:B------:R-:W1:Y:S01]  /*0090*/  LDCU.64 UR6, c[0x0][0x358] ;  /* 0x00006b00ff0677ac */ /* 0x000e620008000a00 */
[----:B------:R-:W-:Y:S01]  /*00a0*/  SHF.L.U32 R5, R0, 0x1, RZ ;  /* 0x0000000100057819 */ /* 0x000fe200000006ff */
[----:B------:R-:W2:Y:S04]  /*00b0*/  LDCU UR4, c[0x0][0x394] ;  /* 0x00007280ff0477ac */ /* 0x000ea80008000800 */
[----:B0-----:R-:W-:Y:S01]  /*00c0*/  IMAD.WIDE R2, R5, 0x4, R2 ;  /* 0x0000000405027825 */ /* 0x001fe200078e0202 */
[----:B------:R-:W0:Y:S01]  /*00d0*/  BREV R0, R0 ;  /* 0x0000000000007301 */ /* 0x000e220000000000 */
[----:B------:R-:W3:Y:S03]  /*00e0*/  LDC.64 R4, c[0x0][0x388] ;  /* 0x0000e200ff047b82 */ /* 0x000ee60000000a00 */
[----:B-1----:R-:W4:Y:S04]  /*00f0*/  LDG.E.CONSTANT R7, desc[UR6][R2.64] ;  /* 0x0000000602077981 */ /* 0x002f28000c1e9900 */
[----:B------:R-:W5:Y:S01]  /*0100*/  LDG.E.CONSTANT R9, desc[UR6][R2.64+0x4] ;  /* 0x0000040602097981 */ /* 0x000f62000c1e9900 */
[----:B--2---:R-:W-:-:S06]  /*0110*/  UIADD3 UR4, UPT, UPT, -UR4, 0x20, URZ ;  /* 0x0000002004047890 */ /* 0x004fcc000fffe1ff */
[----:B0-----:R-:W-:-:S04]  /*0120*/  SHF.R.U32.HI R6, RZ, UR4, R0 ;  /* 0x00000004ff067c19 */ /* 0x001fc80008011600 */
[----:B------:R-:W-:-:S05]  /*0130*/  SHF.L.U32 R11, R6, 0x1, RZ ;  /* 0x00000001060b7819 */ /* 0x000fca00000006ff */
[----:B---3--:R-:W-:-:S05]  /*0140*/  IMAD.WIDE R4, R11, 0x4, R4 ;  /* 0x000000040b047825 */ /* 0x008fca00078e0204 */
[----:B----4-:R-:W-:Y:S04]  /*0150*/  STG.E desc[UR6][R4.64], R7 ;  /* 0x0000000704007986 */ /* 0x010fe8000c101906 */
[----:B-----5:R-:W-:Y:S01]  /*0160*/  STG.E desc[UR6][R4.64+0x4], R9 ;  /* 0x0000040904007986 */ /* 0x020fe2000c101906 */
[----:B------:R-:W-:Y:S05]  /*0170*/  EXIT ;  /* 0x000000000000794d */ /* 0x000fea0003800000 */
.L_x_44:
        /* <DEDUP_REMOVED lines=16> */
.L_x_50:


//--------------------- .nv.global.init           --------------------------
	.section	.nv.global.init,"aw",@progbits
	.align	16
.nv.global.init:
	.type		__cudart_sin_cos_coeffs,@object
	.size		__cudart_sin_cos_coeffs,(__cudart_i2opi_d - __cudart_sin_cos_coeffs)
__cudart_sin_cos_coeffs:
        /*0000*/ 	.byte	0x46, 0xd2, 0xb0, 0x2c, 0xf1, 0xe5, 0x5a, 0xbe, 0x92, 0xe3, 0xac, 0x69, 0xe3, 0x1d, 0xc7, 0x3e
        /*0010*/ 	.byte	0xa1, 0x62, 0xdb, 0x19, 0xa0, 0x01, 0x2a, 0xbf, 0x18, 0x08, 0x11, 0x11, 0x11, 0x11, 0x81, 0x3f
        /*0020*/ 	.byte	0x54, 0x55, 0x55, 0x55, 0x55, 0x55, 0xc5, 0xbf, 0x00, 0x00, 0x00, 0x00, 0x00, 0x00, 0x00, 0x00
        /*0030*/ 	.byte	0x00, 0x00, 0x00, 0x00, 0x00, 0x00, 0x00, 0x00, 0x64, 0x81, 0xfd, 0x20, 0x83, 0xff, 0xa8, 0xbd
        /*0040*/ 	.byte	0x28, 0x85, 0xef, 0xc1, 0xa7, 0xee, 0x21, 0x3e, 0xd9, 0xe6, 0x06, 0x8e, 0x4f, 0x7e, 0x92, 0xbe
        /*0050*/ 	.byte	0xe9, 0xbc, 0xdd, 0x19, 0xa0, 0x01, 0xfa, 0x3e, 0x47, 0x5d, 0xc1, 0x16, 0x6c, 0xc1, 0x56, 0xbf
        /*0060*/ 	.byte	0x51, 0x55, 0x55, 0x55, 0x55, 0x55, 0xa5, 0x3f, 0x00, 0x00, 0x00, 0x00, 0x00, 0x00, 0xe0, 0xbf
        /*0070*/ 	.byte	0x00, 0x00, 0x00, 0x00, 0x00, 0x00, 0xf0, 0x3f, 0x00, 0x00, 0x00, 0x00, 0x00, 0x00, 0x00, 0x00
	.type		__cudart_i2opi_d,@object
	.size		__cudart_i2opi_d,(__cudart_i2opi_f - __cudart_i2opi_d)
__cudart_i2opi_d:
        /* <DEDUP_REMOVED lines=9> */
	.type		__cudart_i2opi_f,@object
	.size		__cudart_i2opi_f,(.L_0 - __cudart_i2opi_f)
__cudart_i2opi_f:
        /*0110*/ 	.byte	0x41, 0x90, 0x43, 0x3c, 0x99, 0x95, 0x62, 0xdb, 0xc0, 0xdd, 0x34, 0xf5, 0xd1, 0x57, 0x27, 0xfc
        /*0120*/ 	.byte	0x29, 0x15, 0x44, 0x4e, 0x6e, 0x83, 0xf9, 0xa2
.L_0:


//--------------------- .nv.shared.reserved.0     --------------------------
	.section	.nv.shared.reserved.0,"aw",@nobits
	.weak		__nv_reservedSMEM_offset_0_alias
	.size		__nv_reservedSMEM_offset_0_alias, 0, 64
	.other		__nv_reservedSMEM_offset_0_alias,@"STO_CUDA_RESERVED_SHARED STV_DEFAULT"
__nv_reservedSMEM_offset_0_alias:
	.zero		0
	.zero		64


//--------------------- .nv.constant0._Z17dft_double_kernelPKfPfi --------------------------
	.section	.nv.constant0._Z17dft_double_kernelPKfPfi,"a",@progbits
	.sectionflags	@""
	.align	4
.nv.constant0._Z17dft_double_kernelPKfPfi:
	.zero		916


//--------------------- .nv.constant0._Z16fft_stage_kernelPfiii --------------------------
	.section	.nv.constant0._Z16fft_stage_kernelPfiii,"a",@progbits
	.sectionflags	@""
	.align	4
.nv.constant0._Z16fft_stage_kernelPfiii:
	.zero		916


//--------------------- .nv.constant0._Z25bitreverse_reorder_kernelPKfPfii --------------------------
	.section	.nv.constant0._Z25bitreverse_reorder_kernelPKfPfii,"a",@progbits
	.sectionflags	@""
	.align	4
.nv.constant0._Z25bitreverse_reorder_kernelPKfPfii:
	.zero		920


//--------------------- SYMBOLS --------------------------

	.type		.nv.reservedSmem.offset0,@object
	.size		.nv.reservedSmem.offset0,0x4
